//
// Generated by NVIDIA NVVM Compiler
//
// Compiler Build ID: CL-36424714
// Cuda compilation tools, release 13.0, V13.0.88
// Based on NVVM 20.0.0
//

.version 9.0
.target sm_100
.address_size 64

	// .globl	_Z4maskPiS_i
.global .align 4 .u32 counter;
.global .align 1 .b8 _ZN34_INTERNAL_0da63183_4_k_cu_284c7f1b4cuda3std3__45__cpo5beginE[1];
.global .align 1 .b8 _ZN34_INTERNAL_0da63183_4_k_cu_284c7f1b4cuda3std3__45__cpo3endE[1];
.global .align 1 .b8 _ZN34_INTERNAL_0da63183_4_k_cu_284c7f1b4cuda3std3__45__cpo6cbeginE[1];
.global .align 1 .b8 _ZN34_INTERNAL_0da63183_4_k_cu_284c7f1b4cuda3std3__45__cpo4cendE[1];
.global .align 1 .b8 _ZN34_INTERNAL_0da63183_4_k_cu_284c7f1b4cuda3std3__45__cpo6rbeginE[1];
.global .align 1 .b8 _ZN34_INTERNAL_0da63183_4_k_cu_284c7f1b4cuda3std3__45__cpo4rendE[1];
.global .align 1 .b8 _ZN34_INTERNAL_0da63183_4_k_cu_284c7f1b4cuda3std3__45__cpo7crbeginE[1];
.global .align 1 .b8 _ZN34_INTERNAL_0da63183_4_k_cu_284c7f1b4cuda3std3__45__cpo5crendE[1];
.global .align 1 .b8 _ZN34_INTERNAL_0da63183_4_k_cu_284c7f1b4cuda3std3__436_GLOBAL__N__0da63183_4_k_cu_284c7f1b6ignoreE[1];
.global .align 1 .b8 _ZN34_INTERNAL_0da63183_4_k_cu_284c7f1b4cuda3std3__419piecewise_constructE[1];
.global .align 1 .b8 _ZN34_INTERNAL_0da63183_4_k_cu_284c7f1b4cuda3std3__48in_placeE[1];
.global .align 1 .b8 _ZN34_INTERNAL_0da63183_4_k_cu_284c7f1b4cuda3std3__420unreachable_sentinelE[1];
.global .align 1 .b8 _ZN34_INTERNAL_0da63183_4_k_cu_284c7f1b4cuda3std3__47nulloptE[1];
.global .align 1 .b8 _ZN34_INTERNAL_0da63183_4_k_cu_284c7f1b4cuda3std3__48unexpectE[1];
.global .align 1 .b8 _ZN34_INTERNAL_0da63183_4_k_cu_284c7f1b4cuda3std6ranges3__45__cpo4swapE[1];
.global .align 1 .b8 _ZN34_INTERNAL_0da63183_4_k_cu_284c7f1b4cuda3std6ranges3__45__cpo9iter_moveE[1];
.global .align 1 .b8 _ZN34_INTERNAL_0da63183_4_k_cu_284c7f1b4cuda3std6ranges3__45__cpo5beginE[1];
.global .align 1 .b8 _ZN34_INTERNAL_0da63183_4_k_cu_284c7f1b4cuda3std6ranges3__45__cpo3endE[1];
.global .align 1 .b8 _ZN34_INTERNAL_0da63183_4_k_cu_284c7f1b4cuda3std6ranges3__45__cpo6cbeginE[1];
.global .align 1 .b8 _ZN34_INTERNAL_0da63183_4_k_cu_284c7f1b4cuda3std6ranges3__45__cpo4cendE[1];
.global .align 1 .b8 _ZN34_INTERNAL_0da63183_4_k_cu_284c7f1b4cuda3std6ranges3__45__cpo7advanceE[1];
.global .align 1 .b8 _ZN34_INTERNAL_0da63183_4_k_cu_284c7f1b4cuda3std6ranges3__45__cpo9iter_swapE[1];
.global .align 1 .b8 _ZN34_INTERNAL_0da63183_4_k_cu_284c7f1b4cuda3std6ranges3__45__cpo4nextE[1];
.global .align 1 .b8 _ZN34_INTERNAL_0da63183_4_k_cu_284c7f1b4cuda3std6ranges3__45__cpo4prevE[1];
.global .align 1 .b8 _ZN34_INTERNAL_0da63183_4_k_cu_284c7f1b4cuda3std6ranges3__45__cpo4dataE[1];
.global .align 1 .b8 _ZN34_INTERNAL_0da63183_4_k_cu_284c7f1b4cuda3std6ranges3__45__cpo5cdataE[1];
.global .align 1 .b8 _ZN34_INTERNAL_0da63183_4_k_cu_284c7f1b4cuda3std6ranges3__45__cpo4sizeE[1];
.global .align 1 .b8 _ZN34_INTERNAL_0da63183_4_k_cu_284c7f1b4cuda3std6ranges3__45__cpo5ssizeE[1];
.global .align 1 .b8 _ZN34_INTERNAL_0da63183_4_k_cu_284c7f1b4cuda3std6ranges3__45__cpo8distanceE[1];
.global .align 1 .b8 _ZN34_INTERNAL_0da63183_4_k_cu_284c7f1b6thrust24THRUST_300001_SM_1000_NS8cuda_cub3parE[1];
.global .align 1 .b8 _ZN34_INTERNAL_0da63183_4_k_cu_284c7f1b6thrust24THRUST_300001_SM_1000_NS8cuda_cub10par_nosyncE[1];
.global .align 1 .b8 _ZN34_INTERNAL_0da63183_4_k_cu_284c7f1b6thrust24THRUST_300001_SM_1000_NS6system6detail10sequential3seqE[1];
.global .align 1 .b8 _ZN34_INTERNAL_0da63183_4_k_cu_284c7f1b6thrust24THRUST_300001_SM_1000_NS6system3cpp3parE[1];
.global .align 1 .b8 _ZN34_INTERNAL_0da63183_4_k_cu_284c7f1b6thrust24THRUST_300001_SM_1000_NS12placeholders2_1E[1];
.global .align 1 .b8 _ZN34_INTERNAL_0da63183_4_k_cu_284c7f1b6thrust24THRUST_300001_SM_1000_NS12placeholders2_2E[1];
.global .align 1 .b8 _ZN34_INTERNAL_0da63183_4_k_cu_284c7f1b6thrust24THRUST_300001_SM_1000_NS12placeholders2_3E[1];
.global .align 1 .b8 _ZN34_INTERNAL_0da63183_4_k_cu_284c7f1b6thrust24THRUST_300001_SM_1000_NS12placeholders2_4E[1];
.global .align 1 .b8 _ZN34_INTERNAL_0da63183_4_k_cu_284c7f1b6thrust24THRUST_300001_SM_1000_NS12placeholders2_5E[1];
.global .align 1 .b8 _ZN34_INTERNAL_0da63183_4_k_cu_284c7f1b6thrust24THRUST_300001_SM_1000_NS12placeholders2_6E[1];
.global .align 1 .b8 _ZN34_INTERNAL_0da63183_4_k_cu_284c7f1b6thrust24THRUST_300001_SM_1000_NS12placeholders2_7E[1];
.global .align 1 .b8 _ZN34_INTERNAL_0da63183_4_k_cu_284c7f1b6thrust24THRUST_300001_SM_1000_NS12placeholders2_8E[1];
.global .align 1 .b8 _ZN34_INTERNAL_0da63183_4_k_cu_284c7f1b6thrust24THRUST_300001_SM_1000_NS12placeholders2_9E[1];
.global .align 1 .b8 _ZN34_INTERNAL_0da63183_4_k_cu_284c7f1b6thrust24THRUST_300001_SM_1000_NS12placeholders3_10E[1];
.global .align 1 .b8 _ZN34_INTERNAL_0da63183_4_k_cu_284c7f1b6thrust24THRUST_300001_SM_1000_NS3seqE[1];
.global .align 1 .b8 _ZN34_INTERNAL_0da63183_4_k_cu_284c7f1b6thrust24THRUST_300001_SM_1000_NS6deviceE[1];

.visible .entry _Z4maskPiS_i(
	.param .u64 .ptr .align 1 _Z4maskPiS_i_param_0,
	.param .u64 .ptr .align 1 _Z4maskPiS_i_param_1,
	.param .u32 _Z4maskPiS_i_param_2
)
{
	.reg .pred 	%p<5>;
	.reg .b32 	%r<15>;
	.reg .b64 	%rd<8>;

	ld.param.u64 	%rd3, [_Z4maskPiS_i_param_0];
	ld.param.u64 	%rd4, [_Z4maskPiS_i_param_1];
	ld.param.u32 	%r6, [_Z4maskPiS_i_param_2];
	cvta.to.global.u64 	%rd1, %rd4;
	mov.u32 	%r7, %ctaid.x;
	mov.u32 	%r1, %ntid.x;
	mov.u32 	%r8, %tid.x;
	mad.lo.s32 	%r14, %r7, %r1, %r8;
	setp.ge.s32 	%p1, %r14, %r6;
	@%p1 bra 	$L__BB0_6;
	mov.u32 	%r9, %nctaid.x;
	mul.lo.s32 	%r3, %r1, %r9;
	cvta.to.global.u64 	%rd2, %rd3;
$L__BB0_2:
	setp.ne.s32 	%p2, %r14, 0;
	@%p2 bra 	$L__BB0_4;
	mov.b32 	%r13, 1;
	st.global.u32 	[%rd1], %r13;
	bra.uni 	$L__BB0_5;
$L__BB0_4:
	mul.wide.s32 	%rd5, %r14, 4;
	add.s64 	%rd6, %rd2, %rd5;
	ld.global.u32 	%r10, [%rd6];
	ld.global.u32 	%r11, [%rd6+-4];
	setp.ne.s32 	%p3, %r10, %r11;
	selp.u32 	%r12, 1, 0, %p3;
	add.s64 	%rd7, %rd1, %rd5;
	st.global.u32 	[%rd7], %r12;
$L__BB0_5:
	add.s32 	%r14, %r14, %r3;
	setp.lt.s32 	%p4, %r14, %r6;
	@%p4 bra 	$L__BB0_2;
$L__BB0_6:
	ret;

}
	// .globl	_Z7compactPiS_S_i
.visible .entry _Z7compactPiS_S_i(
	.param .u64 .ptr .align 1 _Z7compactPiS_S_i_param_0,
	.param .u64 .ptr .align 1 _Z7compactPiS_S_i_param_1,
	.param .u64 .ptr .align 1 _Z7compactPiS_S_i_param_2,
	.param .u32 _Z7compactPiS_S_i_param_3
)
{
	.reg .pred 	%p<6>;
	.reg .b32 	%r<17>;
	.reg .b64 	%rd<15>;

	ld.param.u64 	%rd6, [_Z7compactPiS_S_i_param_0];
	ld.param.u64 	%rd7, [_Z7compactPiS_S_i_param_1];
	ld.param.u64 	%rd5, [_Z7compactPiS_S_i_param_2];
	ld.param.u32 	%r8, [_Z7compactPiS_S_i_param_3];
	cvta.to.global.u64 	%rd1, %rd7;
	cvta.to.global.u64 	%rd2, %rd6;
	mov.u32 	%r9, %ctaid.x;
	mov.u32 	%r1, %ntid.x;
	mov.u32 	%r10, %tid.x;
	mad.lo.s32 	%r16, %r9, %r1, %r10;
	setp.ge.s32 	%p1, %r16, %r8;
	@%p1 bra 	$L__BB1_9;
	add.s32 	%r3, %r8, -1;
	mov.u32 	%r11, %nctaid.x;
	mul.lo.s32 	%r4, %r1, %r11;
	mul.wide.s32 	%rd8, %r8, 4;
	add.s64 	%rd3, %rd2, %rd8;
	cvta.to.global.u64 	%rd4, %rd5;
$L__BB1_2:
	setp.ne.s32 	%p2, %r16, %r3;
	@%p2 bra 	$L__BB1_4;
	ld.global.u32 	%r12, [%rd3+-4];
	mul.wide.s32 	%rd9, %r12, 4;
	add.s64 	%rd10, %rd1, %rd9;
	st.global.u32 	[%rd10], %r8;
	ld.global.u32 	%r13, [%rd3+-4];
	st.global.u32 	[%rd4], %r13;
$L__BB1_4:
	setp.ne.s32 	%p3, %r16, 0;
	@%p3 bra 	$L__BB1_6;
	mov.b32 	%r15, 0;
	st.global.u32 	[%rd1], %r15;
	bra.uni 	$L__BB1_8;
$L__BB1_6:
	mul.wide.s32 	%rd11, %r16, 4;
	add.s64 	%rd12, %rd2, %rd11;
	ld.global.u32 	%r6, [%rd12];
	ld.global.u32 	%r14, [%rd12+-4];
	setp.eq.s32 	%p4, %r6, %r14;
	@%p4 bra 	$L__BB1_8;
	mul.wide.s32 	%rd13, %r6, 4;
	add.s64 	%rd14, %rd1, %rd13;
	st.global.u32 	[%rd14+-4], %r16;
$L__BB1_8:
	add.s32 	%r16, %r16, %r4;
	setp.lt.s32 	%p5, %r16, %r8;
	@%p5 bra 	$L__BB1_2;
$L__BB1_9:
	ret;

}
	// .globl	_Z7scatterPiS_S_S_S_
.visible .entry _Z7scatterPiS_S_S_S_(
	.param .u64 .ptr .align 1 _Z7scatterPiS_S_S_S__param_0,
	.param .u64 .ptr .align 1 _Z7scatterPiS_S_S_S__param_1,
	.param .u64 .ptr .align 1 _Z7scatterPiS_S_S_S__param_2,
	.param .u64 .ptr .align 1 _Z7scatterPiS_S_S_S__param_3,
	.param .u64 .ptr .align 1 _Z7scatterPiS_S_S_S__param_4
)
{
	.reg .pred 	%p<3>;
	.reg .b32 	%r<15>;
	.reg .b64 	%rd<17>;

	ld.param.u64 	%rd5, [_Z7scatterPiS_S_S_S__param_0];
	ld.param.u64 	%rd9, [_Z7scatterPiS_S_S_S__param_1];
	ld.param.u64 	%rd6, [_Z7scatterPiS_S_S_S__param_2];
	ld.param.u64 	%rd7, [_Z7scatterPiS_S_S_S__param_3];
	ld.param.u64 	%rd8, [_Z7scatterPiS_S_S_S__param_4];
	cvta.to.global.u64 	%rd10, %rd9;
	ld.global.u32 	%r1, [%rd10];
	mov.u32 	%r7, %ctaid.x;
	mov.u32 	%r2, %ntid.x;
	mov.u32 	%r8, %tid.x;
	mad.lo.s32 	%r14, %r7, %r2, %r8;
	setp.ge.s32 	%p1, %r14, %r1;
	@%p1 bra 	$L__BB2_3;
	mov.u32 	%r9, %nctaid.x;
	mul.lo.s32 	%r4, %r2, %r9;
	cvta.to.global.u64 	%rd1, %rd5;
	cvta.to.global.u64 	%rd2, %rd6;
	cvta.to.global.u64 	%rd3, %rd7;
	cvta.to.global.u64 	%rd4, %rd8;
$L__BB2_2:
	mul.wide.s32 	%rd11, %r14, 4;
	add.s64 	%rd12, %rd1, %rd11;
	ld.global.u32 	%r10, [%rd12];
	ld.global.u32 	%r11, [%rd12+4];
	mul.wide.s32 	%rd13, %r10, 4;
	add.s64 	%rd14, %rd2, %rd13;
	ld.global.u32 	%r12, [%rd14];
	add.s64 	%rd15, %rd3, %rd11;
	st.global.u32 	[%rd15], %r12;
	sub.s32 	%r13, %r11, %r10;
	add.s64 	%rd16, %rd4, %rd11;
	st.global.u32 	[%rd16], %r13;
	add.s32 	%r14, %r14, %r4;
	setp.lt.s32 	%p2, %r14, %r1;
	@%p2 bra 	$L__BB2_2;
$L__BB2_3:
	ret;

}
	// .globl	_Z10decompressPiS_S_S_
.visible .entry _Z10decompressPiS_S_S_(
	.param .u64 .ptr .align 1 _Z10decompressPiS_S_S__param_0,
	.param .u64 .ptr .align 1 _Z10decompressPiS_S_S__param_1,
	.param .u64 .ptr .align 1 _Z10decompressPiS_S_S__param_2,
	.param .u64 .ptr .align 1 _Z10decompressPiS_S_S__param_3
)
{
	.reg .pred 	%p<22>;
	.reg .b16 	%rs<15>;
	.reg .b32 	%r<159>;
	.reg .b64 	%rd<30>;

	ld.param.u64 	%rd8, [_Z10decompressPiS_S_S__param_0];
	ld.param.u64 	%rd9, [_Z10decompressPiS_S_S__param_1];
	ld.param.u64 	%rd10, [_Z10decompressPiS_S_S__param_2];
	ld.param.u64 	%rd11, [_Z10decompressPiS_S_S__param_3];
	cvta.to.global.u64 	%rd1, %rd11;
	cvta.to.global.u64 	%rd2, %rd9;
	cvta.to.global.u64 	%rd12, %rd10;
	ld.global.u32 	%r1, [%rd12];
	mov.u32 	%r48, %ctaid.x;
	mov.u32 	%r2, %ntid.x;
	mov.u32 	%r49, %tid.x;
	mad.lo.s32 	%r141, %r48, %r2, %r49;
	setp.ge.s32 	%p1, %r141, %r1;
	@%p1 bra 	$L__BB3_29;
	mov.u32 	%r51, %nctaid.x;
	mul.lo.s32 	%r4, %r2, %r51;
	add.s32 	%r5, %r141, -1;
	cvt.u16.u32 	%rs1, %r141;
	cvta.to.global.u64 	%rd3, %rd8;
	mov.b32 	%r140, 0;
	mov.b16 	%rs13, 0;
	mov.u16 	%rs14, %rs13;
$L__BB3_2:
	setp.lt.s32 	%p2, %r141, 1;
	mov.b32 	%r153, 0;
	@%p2 bra 	$L__BB3_16;
	mad.lo.s32 	%r55, %r4, %r140, %r5;
	setp.lt.u32 	%p3, %r55, 15;
	mov.b32 	%r148, 0;
	mov.u32 	%r153, %r148;
	@%p3 bra 	$L__BB3_6;
	add.s64 	%rd29, %rd2, 32;
	and.b32  	%r148, %r141, 2147483632;
	neg.s32 	%r142, %r148;
	mov.b32 	%r153, 0;
$L__BB3_5:
	.pragma "nounroll";
	ld.global.u32 	%r57, [%rd29+-32];
	add.s32 	%r58, %r57, %r153;
	ld.global.u32 	%r59, [%rd29+-28];
	add.s32 	%r60, %r59, %r58;
	ld.global.u32 	%r61, [%rd29+-24];
	add.s32 	%r62, %r61, %r60;
	ld.global.u32 	%r63, [%rd29+-20];
	add.s32 	%r64, %r63, %r62;
	ld.global.u32 	%r65, [%rd29+-16];
	add.s32 	%r66, %r65, %r64;
	ld.global.u32 	%r67, [%rd29+-12];
	add.s32 	%r68, %r67, %r66;
	ld.global.u32 	%r69, [%rd29+-8];
	add.s32 	%r70, %r69, %r68;
	ld.global.u32 	%r71, [%rd29+-4];
	add.s32 	%r72, %r71, %r70;
	ld.global.u32 	%r73, [%rd29];
	add.s32 	%r74, %r73, %r72;
	ld.global.u32 	%r75, [%rd29+4];
	add.s32 	%r76, %r75, %r74;
	ld.global.u32 	%r77, [%rd29+8];
	add.s32 	%r78, %r77, %r76;
	ld.global.u32 	%r79, [%rd29+12];
	add.s32 	%r80, %r79, %r78;
	ld.global.u32 	%r81, [%rd29+16];
	add.s32 	%r82, %r81, %r80;
	ld.global.u32 	%r83, [%rd29+20];
	add.s32 	%r84, %r83, %r82;
	ld.global.u32 	%r85, [%rd29+24];
	add.s32 	%r86, %r85, %r84;
	ld.global.u32 	%r87, [%rd29+28];
	add.s32 	%r153, %r87, %r86;
	add.s32 	%r142, %r142, 16;
	add.s64 	%rd29, %rd29, 64;
	setp.ne.s32 	%p4, %r142, 0;
	@%p4 bra 	$L__BB3_5;
$L__BB3_6:
	and.b32  	%r88, %r141, 15;
	setp.eq.s32 	%p5, %r88, 0;
	@%p5 bra 	$L__BB3_16;
	cvt.u16.u32 	%rs9, %r4;
	mad.lo.s16 	%rs10, %rs14, %rs9, %rs1;
	cvt.u32.u16 	%r90, %rs10;
	and.b32  	%r17, %r90, 15;
	add.s32 	%r91, %r17, -1;
	setp.lt.u32 	%p6, %r91, 7;
	@%p6 bra 	$L__BB3_9;
	mul.wide.u32 	%rd13, %r148, 4;
	add.s64 	%rd14, %rd2, %rd13;
	ld.global.u32 	%r92, [%rd14];
	add.s32 	%r93, %r92, %r153;
	ld.global.u32 	%r94, [%rd14+4];
	add.s32 	%r95, %r94, %r93;
	ld.global.u32 	%r96, [%rd14+8];
	add.s32 	%r97, %r96, %r95;
	ld.global.u32 	%r98, [%rd14+12];
	add.s32 	%r99, %r98, %r97;
	ld.global.u32 	%r100, [%rd14+16];
	add.s32 	%r101, %r100, %r99;
	ld.global.u32 	%r102, [%rd14+20];
	add.s32 	%r103, %r102, %r101;
	ld.global.u32 	%r104, [%rd14+24];
	add.s32 	%r105, %r104, %r103;
	ld.global.u32 	%r106, [%rd14+28];
	add.s32 	%r153, %r106, %r105;
	add.s32 	%r148, %r148, 8;
$L__BB3_9:
	and.b32  	%r107, %r17, 7;
	setp.eq.s32 	%p7, %r107, 0;
	@%p7 bra 	$L__BB3_16;
	mad.lo.s16 	%rs12, %rs13, %rs9, %rs1;
	cvt.u32.u16 	%r109, %rs12;
	and.b32  	%r110, %r109, 7;
	and.b32  	%r23, %r109, 3;
	add.s32 	%r111, %r110, -1;
	setp.lt.u32 	%p8, %r111, 3;
	@%p8 bra 	$L__BB3_12;
	mul.wide.u32 	%rd15, %r148, 4;
	add.s64 	%rd16, %rd2, %rd15;
	ld.global.u32 	%r112, [%rd16];
	add.s32 	%r113, %r112, %r153;
	ld.global.u32 	%r114, [%rd16+4];
	add.s32 	%r115, %r114, %r113;
	ld.global.u32 	%r116, [%rd16+8];
	add.s32 	%r117, %r116, %r115;
	ld.global.u32 	%r118, [%rd16+12];
	add.s32 	%r153, %r118, %r117;
	add.s32 	%r148, %r148, 4;
$L__BB3_12:
	setp.eq.s32 	%p9, %r23, 0;
	@%p9 bra 	$L__BB3_16;
	mul.wide.u32 	%rd17, %r148, 4;
	add.s64 	%rd7, %rd2, %rd17;
	ld.global.u32 	%r119, [%rd7];
	add.s32 	%r153, %r119, %r153;
	setp.eq.s32 	%p10, %r23, 1;
	@%p10 bra 	$L__BB3_16;
	ld.global.u32 	%r120, [%rd7+4];
	add.s32 	%r153, %r120, %r153;
	setp.eq.s32 	%p11, %r23, 2;
	@%p11 bra 	$L__BB3_16;
	ld.global.u32 	%r121, [%rd7+8];
	add.s32 	%r153, %r121, %r153;
$L__BB3_16:
	mul.wide.s32 	%rd18, %r141, 4;
	add.s64 	%rd19, %rd3, %rd18;
	ld.global.u32 	%r33, [%rd19];
	add.s64 	%rd20, %rd2, %rd18;
	ld.global.u32 	%r34, [%rd20];
	setp.lt.s32 	%p12, %r34, 1;
	@%p12 bra 	$L__BB3_28;
	and.b32  	%r35, %r34, 7;
	setp.lt.u32 	%p13, %r34, 8;
	@%p13 bra 	$L__BB3_20;
	mov.b32 	%r155, 0;
$L__BB3_19:
	.pragma "nounroll";
	atom.global.add.u32 	%r123, [counter], 1;
	mul.wide.s32 	%rd21, %r153, 4;
	add.s64 	%rd22, %rd1, %rd21;
	st.global.u32 	[%rd22], %r33;
	atom.global.add.u32 	%r124, [counter], 1;
	st.global.u32 	[%rd22+4], %r33;
	atom.global.add.u32 	%r125, [counter], 1;
	st.global.u32 	[%rd22+8], %r33;
	atom.global.add.u32 	%r126, [counter], 1;
	st.global.u32 	[%rd22+12], %r33;
	atom.global.add.u32 	%r127, [counter], 1;
	st.global.u32 	[%rd22+16], %r33;
	atom.global.add.u32 	%r128, [counter], 1;
	st.global.u32 	[%rd22+20], %r33;
	atom.global.add.u32 	%r129, [counter], 1;
	st.global.u32 	[%rd22+24], %r33;
	atom.global.add.u32 	%r130, [counter], 1;
	add.s32 	%r153, %r153, 8;
	st.global.u32 	[%rd22+28], %r33;
	add.s32 	%r155, %r155, 8;
	and.b32  	%r131, %r34, 2147483640;
	setp.ne.s32 	%p14, %r155, %r131;
	@%p14 bra 	$L__BB3_19;
$L__BB3_20:
	setp.eq.s32 	%p15, %r35, 0;
	@%p15 bra 	$L__BB3_28;
	and.b32  	%r41, %r34, 3;
	setp.lt.u32 	%p16, %r35, 4;
	@%p16 bra 	$L__BB3_23;
	atom.global.add.u32 	%r132, [counter], 1;
	mul.wide.s32 	%rd23, %r153, 4;
	add.s64 	%rd24, %rd1, %rd23;
	st.global.u32 	[%rd24], %r33;
	atom.global.add.u32 	%r133, [counter], 1;
	st.global.u32 	[%rd24+4], %r33;
	atom.global.add.u32 	%r134, [counter], 1;
	st.global.u32 	[%rd24+8], %r33;
	atom.global.add.u32 	%r135, [counter], 1;
	st.global.u32 	[%rd24+12], %r33;
	add.s32 	%r153, %r153, 4;
$L__BB3_23:
	setp.eq.s32 	%p17, %r41, 0;
	@%p17 bra 	$L__BB3_28;
	setp.eq.s32 	%p18, %r41, 1;
	@%p18 bra 	$L__BB3_26;
	atom.global.add.u32 	%r136, [counter], 1;
	mul.wide.s32 	%rd25, %r153, 4;
	add.s64 	%rd26, %rd1, %rd25;
	st.global.u32 	[%rd26], %r33;
	atom.global.add.u32 	%r137, [counter], 1;
	st.global.u32 	[%rd26+4], %r33;
	add.s32 	%r153, %r153, 2;
$L__BB3_26:
	and.b32  	%r138, %r34, 1;
	setp.eq.b32 	%p19, %r138, 1;
	not.pred 	%p20, %p19;
	@%p20 bra 	$L__BB3_28;
	atom.global.add.u32 	%r139, [counter], 1;
	mul.wide.s32 	%rd27, %r153, 4;
	add.s64 	%rd28, %rd1, %rd27;
	st.global.u32 	[%rd28], %r33;
$L__BB3_28:
	add.s32 	%r141, %r141, %r4;
	setp.lt.s32 	%p21, %r141, %r1;
	add.s32 	%r140, %r140, 1;
	add.s16 	%rs14, %rs14, 1;
	add.s16 	%rs13, %rs13, 1;
	@%p21 bra 	$L__BB3_2;
$L__BB3_29:
	ret;

}
	// .globl	_ZN3cub18CUB_300001_SM_10006detail11EmptyKernelIvEEvv
.visible .entry _ZN3cub18CUB_300001_SM_10006detail11EmptyKernelIvEEvv()
{


	ret;

}
	// .globl	_ZN3cub18CUB_300001_SM_10006detail8for_each13static_kernelINS2_12policy_hub_t12policy_500_tEmN6thrust24THRUST_300001_SM_1000_NS8cuda_cub20__uninitialized_fill7functorINS7_10device_ptrIiEEiEEEEvT0_T1_
.visible .entry _ZN3cub18CUB_300001_SM_10006detail8for_each13static_kernelINS2_12policy_hub_t12policy_500_tEmN6thrust24THRUST_300001_SM_1000_NS8cuda_cub20__uninitialized_fill7functorINS7_10device_ptrIiEEiEEEEvT0_T1_(
	.param .u64 _ZN3cub18CUB_300001_SM_10006detail8for_each13static_kernelINS2_12policy_hub_t12policy_500_tEmN6thrust24THRUST_300001_SM_1000_NS8cuda_cub20__uninitialized_fill7functorINS7_10device_ptrIiEEiEEEEvT0_T1__param_0,
	.param .align 8 .b8 _ZN3cub18CUB_300001_SM_10006detail8for_each13static_kernelINS2_12policy_hub_t12policy_500_tEmN6thrust24THRUST_300001_SM_1000_NS8cuda_cub20__uninitialized_fill7functorINS7_10device_ptrIiEEiEEEEvT0_T1__param_1[16]
)
.maxntid 256
{
	.reg .pred 	%p<4>;
	.reg .b16 	%rs<5>;
	.reg .b32 	%r<12>;
	.reg .b64 	%rd<16>;

	ld.param.u32 	%r3, [_ZN3cub18CUB_300001_SM_10006detail8for_each13static_kernelINS2_12policy_hub_t12policy_500_tEmN6thrust24THRUST_300001_SM_1000_NS8cuda_cub20__uninitialized_fill7functorINS7_10device_ptrIiEEiEEEEvT0_T1__param_1+8];
	ld.param.u64 	%rd4, [_ZN3cub18CUB_300001_SM_10006detail8for_each13static_kernelINS2_12policy_hub_t12policy_500_tEmN6thrust24THRUST_300001_SM_1000_NS8cuda_cub20__uninitialized_fill7functorINS7_10device_ptrIiEEiEEEEvT0_T1__param_1];
	ld.param.u64 	%rd5, [_ZN3cub18CUB_300001_SM_10006detail8for_each13static_kernelINS2_12policy_hub_t12policy_500_tEmN6thrust24THRUST_300001_SM_1000_NS8cuda_cub20__uninitialized_fill7functorINS7_10device_ptrIiEEiEEEEvT0_T1__param_0];
	mov.u32 	%r9, %ctaid.x;
	mul.wide.u32 	%rd1, %r9, 512;
	sub.s64 	%rd2, %rd5, %rd1;
	setp.lt.u64 	%p1, %rd2, 512;
	@%p1 bra 	$L__BB5_2;
	mov.u32 	%r11, %tid.x;
	cvta.to.global.u64 	%rd11, %rd4;
	cvt.u64.u32 	%rd12, %r11;
	add.s64 	%rd13, %rd1, %rd12;
	shl.b64 	%rd14, %rd13, 2;
	add.s64 	%rd15, %rd11, %rd14;
	st.global.u32 	[%rd15], %r3;
	st.global.u32 	[%rd15+1024], %r3;
	bra.uni 	$L__BB5_6;
$L__BB5_2:
	cvta.to.global.u64 	%rd6, %rd4;
	mov.u32 	%r2, %tid.x;
	cvt.u64.u32 	%rd7, %r2;
	setp.le.u64 	%p2, %rd2, %rd7;
	add.s64 	%rd8, %rd1, %rd7;
	shl.b64 	%rd9, %rd8, 2;
	add.s64 	%rd3, %rd6, %rd9;
	@%p2 bra 	$L__BB5_4;
	st.global.u32 	[%rd3], %r3;
$L__BB5_4:
	add.s32 	%r10, %r2, 256;
	cvt.u64.u32 	%rd10, %r10;
	setp.le.u64 	%p3, %rd2, %rd10;
	@%p3 bra 	$L__BB5_6;
	st.global.u32 	[%rd3+1024], %r3;
$L__BB5_6:
	ret;

}


// ===== COMPILED SASS (sm_100) =====

	.target	sm_100

	.elftype	@"ET_EXEC"


//--------------------- .note.nv.tkinfo           --------------------------
	.section	.note.nv.tkinfo,"",@"SHT_NOTE"
	.sectionflags	@"SHF_NOTE_NV_TKINFO"
	.tkinfo
        /*0018*/ 	.word	0x00000002
        /*0030*/ 	.string	""
        /*0030*/ 	.string	"ptxas"
        /*0030*/ 	.string	"Cuda compilation tools, release 13.0, V13.0.88"
        /*0030*/ 	.string	"Build cuda_13.0.r13.0/compiler.36424714_0"
        /*0030*/ 	.string	"-arch sm_100 -m 64 "



//--------------------- .note.nv.cuinfo           --------------------------
	.section	.note.nv.cuinfo,"",@"SHT_NOTE"
	.sectionflags	@"SHF_NOTE_NV_CUINFO"
        /*0018*/ 	.short	0x0002
        /*001a*/ 	.short	0x0064
        /*001c*/ 	.short	0x0082
	.zero		2


//--------------------- .nv.info                  --------------------------
	.section	.nv.info,"",@"SHT_CUDA_INFO"
	.align	4


	//----- nvinfo : EIATTR_REGCOUNT
	.align		4
        /*0000*/ 	.byte	0x04, 0x2f
        /*0002*/ 	.short	(.L_47 - .L_46)
	.align		4
.L_46:
        /*0004*/ 	.word	index@(_Z4maskPiS_i)
        /*0008*/ 	.word	0x00000010


	//----- nvinfo : EIATTR_FRAME_SIZE
	.align		4
.L_47:
        /*000c*/ 	.byte	0x04, 0x11
        /*000e*/ 	.short	(.L_49 - .L_48)
	.align		4
.L_48:
        /*0010*/ 	.word	index@(_Z4maskPiS_i)
        /*0014*/ 	.word	0x00000000


	//----- nvinfo : EIATTR_REGCOUNT
	.align		4
.L_49:
        /*0018*/ 	.byte	0x04, 0x2f
        /*001a*/ 	.short	(.L_51 - .L_50)
	.align		4
.L_50:
        /*001c*/ 	.word	index@(_Z7compactPiS_S_i)
        /*0020*/ 	.word	0x00000014


	//----- nvinfo : EIATTR_FRAME_SIZE
	.align		4
.L_51:
        /*0024*/ 	.byte	0x04, 0x11
        /*0026*/ 	.short	(.L_53 - .L_52)
	.align		4
.L_52:
        /*0028*/ 	.word	index@(_Z7compactPiS_S_i)
        /*002c*/ 	.word	0x00000000


	//----- nvinfo : EIATTR_REGCOUNT
	.align		4
.L_53:
        /*0030*/ 	.byte	0x04, 0x2f
        /*0032*/ 	.short	(.L_55 - .L_54)
	.align		4
.L_54:
        /*0034*/ 	.word	index@(_Z7scatterPiS_S_S_S_)
        /*0038*/ 	.word	0x00000018


	//----- nvinfo : EIATTR_FRAME_SIZE
	.align		4
.L_55:
        /*003c*/ 	.byte	0x04, 0x11
        /*003e*/ 	.short	(.L_57 - .L_56)
	.align		4
.L_56:
        /*0040*/ 	.word	index@(_Z7scatterPiS_S_S_S_)
        /*0044*/ 	.word	0x00000000


	//----- nvinfo : EIATTR_REGCOUNT
	.align		4
.L_57:
        /*0048*/ 	.byte	0x04, 0x2f
        /*004a*/ 	.short	(.L_59 - .L_58)
	.align		4
.L_58:
        /*004c*/ 	.word	index@(_Z10decompressPiS_S_S_)
        /*0050*/ 	.word	0x0000001c


	//----- nvinfo : EIATTR_FRAME_SIZE
	.align		4
.L_59:
        /*0054*/ 	.byte	0x04, 0x11
        /*0056*/ 	.short	(.L_61 - .L_60)
	.align		4
.L_60:
        /*0058*/ 	.word	index@(_Z10decompressPiS_S_S_)
        /*005c*/ 	.word	0x00000000


	//----- nvinfo : EIATTR_REGCOUNT
	.align		4
.L_61:
        /*0060*/ 	.byte	0x04, 0x2f
        /*0062*/ 	.short	(.L_63 - .L_62)
	.align		4
.L_62:
        /*0064*/ 	.word	index@(_ZN3cub18CUB_300001_SM_10006detail11EmptyKernelIvEEvv)
        /*0068*/ 	.word	0x00000004


	//----- nvinfo : EIATTR_FRAME_SIZE
	.align		4
.L_63:
        /*006c*/ 	.byte	0x04, 0x11
        /*006e*/ 	.short	(.L_65 - .L_64)
	.align		4
.L_64:
        /*0070*/ 	.word	index@(_ZN3cub18CUB_300001_SM_10006detail11EmptyKernelIvEEvv)
        /*0074*/ 	.word	0x00000000


	//----- nvinfo : EIATTR_REGCOUNT
	.align		4
.L_65:
        /*0078*/ 	.byte	0x04, 0x2f
        /*007a*/ 	.short	(.L_67 - .L_66)
	.align		4
.L_66:
        /*007c*/ 	.word	index@(_ZN3cub18CUB_300001_SM_10006detail8for_each13static_kernelINS2_12policy_hub_t12policy_500_tEmN6thrust24THRUST_300001_SM_1000_NS8cuda_cub20__uninitialized_fill7functorINS7_10device_ptrIiEEiEEEEvT0_T1_)
        /*0080*/ 	.word	0x00000008


	//----- nvinfo : EIATTR_FRAME_SIZE
	.align		4
.L_67:
        /*0084*/ 	.byte	0x04, 0x11
        /*0086*/ 	.short	(.L_69 - .L_68)
	.align		4
.L_68:
        /*0088*/ 	.word	index@(_ZN3cub18CUB_300001_SM_10006detail8for_each13static_kernelINS2_12policy_hub_t12policy_500_tEmN6thrust24THRUST_300001_SM_1000_NS8cuda_cub20__uninitialized_fill7functorINS7_10device_ptrIiEEiEEEEvT0_T1_)
        /*008c*/ 	.word	0x00000000


	//----- nvinfo : EIATTR_MIN_STACK_SIZE
	.align		4
.L_69:
        /*0090*/ 	.byte	0x04, 0x12
        /*0092*/ 	.short	(.L_71 - .L_70)
	.align		4
.L_70:
        /*0094*/ 	.word	index@(_ZN3cub18CUB_300001_SM_10006detail8for_each13static_kernelINS2_12policy_hub_t12policy_500_tEmN6thrust24THRUST_300001_SM_1000_NS8cuda_cub20__uninitialized_fill7functorINS7_10device_ptrIiEEiEEEEvT0_T1_)
        /*0098*/ 	.word	0x00000000


	//----- nvinfo : EIATTR_MIN_STACK_SIZE
	.align		4
.L_71:
        /*009c*/ 	.byte	0x04, 0x12
        /*009e*/ 	.short	(.L_73 - .L_72)
	.align		4
.L_72:
        /*00a0*/ 	.word	index@(_ZN3cub18CUB_300001_SM_10006detail11EmptyKernelIvEEvv)
        /*00a4*/ 	.word	0x00000000


	//----- nvinfo : EIATTR_MIN_STACK_SIZE
	.align		4
.L_73:
        /*00a8*/ 	.byte	0x04, 0x12
        /*00aa*/ 	.short	(.L_75 - .L_74)
	.align		4
.L_74:
        /*00ac*/ 	.word	index@(_Z10decompressPiS_S_S_)
        /*00b0*/ 	.word	0x00000000


	//----- nvinfo : EIATTR_MIN_STACK_SIZE
	.align		4
.L_75:
        /*00b4*/ 	.byte	0x04, 0x12
        /*00b6*/ 	.short	(.L_77 - .L_76)
	.align		4
.L_76:
        /*00b8*/ 	.word	index@(_Z7scatterPiS_S_S_S_)
        /*00bc*/ 	.word	0x00000000


	//----- nvinfo : EIATTR_MIN_STACK_SIZE
	.align		4
.L_77:
        /*00c0*/ 	.byte	0x04, 0x12
        /*00c2*/ 	.short	(.L_79 - .L_78)
	.align		4
.L_78:
        /*00c4*/ 	.word	index@(_Z7compactPiS_S_i)
        /*00c8*/ 	.word	0x00000000


	//----- nvinfo : EIATTR_MIN_STACK_SIZE
	.align		4
.L_79:
        /*00cc*/ 	.byte	0x04, 0x12
        /*00ce*/ 	.short	(.L_81 - .L_80)
	.align		4
.L_80:
        /*00d0*/ 	.word	index@(_Z4maskPiS_i)
        /*00d4*/ 	.word	0x00000000
.L_81:


//--------------------- .nv.compat                --------------------------
	.section	.nv.compat,"",@"SHT_CUDA_COMPAT_INFO"
	.align	4
        /*0000*/ 	.byte	0x02, 0x09, 0x00, 0x00, 0x02, 0x02, 0x01, 0x00, 0x02, 0x05, 0x05, 0x00, 0x03, 0x07, 0x01, 0x01
        /*0010*/ 	.byte	0x02, 0x03, 0x00, 0x00, 0x02, 0x06, 0x01, 0x00, 0x04, 0x0b, 0x08, 0x00, 0x09, 0x00, 0x00, 0x00
        /*0020*/ 	.byte	0x00, 0x00, 0x00, 0x00


//--------------------- .nv.info._ZN3cub18CUB_300001_SM_10006detail8for_each13static_kernelINS2_12policy_hub_t12policy_500_tEmN6thrust24THRUST_300001_SM_1000_NS8cuda_cub20__uninitialized_fill7functorINS7_10device_ptrIiEEiEEEEvT0_T1_ --------------------------
	.section	.nv.info._ZN3cub18CUB_300001_SM_10006detail8for_each13static_kernelINS2_12policy_hub_t12policy_500_tEmN6thrust24THRUST_300001_SM_1000_NS8cuda_cub20__uninitialized_fill7functorINS7_10device_ptrIiEEiEEEEvT0_T1_,"",@"SHT_CUDA_INFO"
	.sectionflags	@""
	.align	4


	//----- nvinfo : EIATTR_CUDA_API_VERSION
	.align		4
        /*0000*/ 	.byte	0x04, 0x37
        /*0002*/ 	.short	(.L_83 - .L_82)
.L_82:
        /*0004*/ 	.word	0x00000082


	//----- nvinfo : EIATTR_KPARAM_INFO
	.align		4
.L_83:
        /*0008*/ 	.byte	0x04, 0x17
        /*000a*/ 	.short	(.L_85 - .L_84)
.L_84:
        /*000c*/ 	.word	0x00000000
        /*0010*/ 	.short	0x0001
        /*0012*/ 	.short	0x0008
        /*0014*/ 	.byte	0x00, 0xf0, 0x41, 0x00


	//----- nvinfo : EIATTR_KPARAM_INFO
	.align		4
.L_85:
        /*0018*/ 	.byte	0x04, 0x17
        /*001a*/ 	.short	(.L_87 - .L_86)
.L_86:
        /*001c*/ 	.word	0x00000000
        /*0020*/ 	.short	0x0000
        /*0022*/ 	.short	0x0000
        /*0024*/ 	.byte	0x00, 0xf0, 0x21, 0x00


	//----- nvinfo : EIATTR_SPARSE_MMA_MASK
	.align		4
.L_87:
        /*0028*/ 	.byte	0x03, 0x50
        /*002a*/ 	.short	0x0000


	//----- nvinfo : EIATTR_MAXREG_COUNT
	.align		4
        /*002c*/ 	.byte	0x03, 0x1b
        /*002e*/ 	.short	0x00ff


	//----- nvinfo : EIATTR_MERCURY_ISA_VERSION
	.align		4
        /*0030*/ 	.byte	0x03, 0x5f
        /*0032*/ 	.short	0x0101


	//----- nvinfo : EIATTR_VRC_CTA_INIT_COUNT
	.align		4
        /*0034*/ 	.byte	0x02, 0x4a
	.zero		1
	.zero		1


	//----- nvinfo : EIATTR_EXIT_INSTR_OFFSETS
	.align		4
        /*0038*/ 	.byte	0x04, 0x1c
        /*003a*/ 	.short	(.L_89 - .L_88)


	//   ....[0]....
.L_88:
        /*003c*/ 	.word	0x00000130


	//   ....[1]....
        /*0040*/ 	.word	0x00000230


	//   ....[2]....
        /*0044*/ 	.word	0x00000260


	//----- nvinfo : EIATTR_MAX_THREADS
	.align		4
.L_89:
        /*0048*/ 	.byte	0x04, 0x05
        /*004a*/ 	.short	(.L_91 - .L_90)
.L_90:
        /*004c*/ 	.word	0x00000100
        /*0050*/ 	.word	0x00000001
        /*0054*/ 	.word	0x00000001


	//----- nvinfo : EIATTR_CBANK_PARAM_SIZE
	.align		4
.L_91:
        /*0058*/ 	.byte	0x03, 0x19
        /*005a*/ 	.short	0x0018


	//----- nvinfo : EIATTR_PARAM_CBANK
	.align		4
        /*005c*/ 	.byte	0x04, 0x0a
        /*005e*/ 	.short	(.L_93 - .L_92)
	.align		4
.L_92:
        /*0060*/ 	.word	index@(.nv.constant0._ZN3cub18CUB_300001_SM_10006detail8for_each13static_kernelINS2_12policy_hub_t12policy_500_tEmN6thrust24THRUST_300001_SM_1000_NS8cuda_cub20__uninitialized_fill7functorINS7_10device_ptrIiEEiEEEEvT0_T1_)
        /*0064*/ 	.short	0x0380
        /*0066*/ 	.short	0x0018


	//----- nvinfo : EIATTR_SW_WAR
	.align		4
.L_93:
        /*0068*/ 	.byte	0x04, 0x36
        /*006a*/ 	.short	(.L_95 - .L_94)
.L_94:
        /*006c*/ 	.word	0x00000008
.L_95:


//--------------------- .nv.info._ZN3cub18CUB_300001_SM_10006detail11EmptyKernelIvEEvv --------------------------
	.section	.nv.info._ZN3cub18CUB_300001_SM_10006detail11EmptyKernelIvEEvv,"",@"SHT_CUDA_INFO"
	.sectionflags	@""
	.align	4


	//----- nvinfo : EIATTR_CUDA_API_VERSION
	.align		4
        /*0000*/ 	.byte	0x04, 0x37
        /*0002*/ 	.short	(.L_97 - .L_96)
.L_96:
        /*0004*/ 	.word	0x00000082


	//----- nvinfo : EIATTR_SPARSE_MMA_MASK
	.align		4
.L_97:
        /*0008*/ 	.byte	0x03, 0x50
        /*000a*/ 	.short	0x0000


	//----- nvinfo : EIATTR_MAXREG_COUNT
	.align		4
        /*000c*/ 	.byte	0x03, 0x1b
        /*000e*/ 	.short	0x00ff


	//----- nvinfo : EIATTR_MERCURY_ISA_VERSION
	.align		4
        /*0010*/ 	.byte	0x03, 0x5f
        /*0012*/ 	.short	0x0101


	//----- nvinfo : EIATTR_VRC_CTA_INIT_COUNT
	.align		4
        /*0014*/ 	.byte	0x02, 0x4a
	.zero		1
	.zero		1


	//----- nvinfo : EIATTR_EXIT_INSTR_OFFSETS
	.align		4
        /*0018*/ 	.byte	0x04, 0x1c
        /*001a*/ 	.short	(.L_99 - .L_98)


	//   ....[0]....
.L_98:
        /*001c*/ 	.word	0x00000010


	//----- nvinfo : EIATTR_SW_WAR
	.align		4
.L_99:
        /*0020*/ 	.byte	0x04, 0x36
        /*0022*/ 	.short	(.L_101 - .L_100)
.L_100:
        /*0024*/ 	.word	0x00000008
.L_101:


//--------------------- .nv.info._Z10decompressPiS_S_S_ --------------------------
	.section	.nv.info._Z10decompressPiS_S_S_,"",@"SHT_CUDA_INFO"
	.sectionflags	@""
	.align	4


	//----- nvinfo : EIATTR_CUDA_API_VERSION
	.align		4
        /*0000*/ 	.byte	0x04, 0x37
        /*0002*/ 	.short	(.L_103 - .L_102)
.L_102:
        /*0004*/ 	.word	0x00000082


	//----- nvinfo : EIATTR_KPARAM_INFO
	.align		4
.L_103:
        /*0008*/ 	.byte	0x04, 0x17
        /*000a*/ 	.short	(.L_105 - .L_104)
.L_104:
        /*000c*/ 	.word	0x00000000
        /*0010*/ 	.short	0x0003
        /*0012*/ 	.short	0x0018
        /*0014*/ 	.byte	0x00, 0xf5, 0x21, 0x00


	//----- nvinfo : EIATTR_KPARAM_INFO
	.align		4
.L_105:
        /*0018*/ 	.byte	0x04, 0x17
        /*001a*/ 	.short	(.L_107 - .L_106)
.L_106:
        /*001c*/ 	.word	0x00000000
        /*0020*/ 	.short	0x0002
        /*0022*/ 	.short	0x0010
        /*0024*/ 	.byte	0x00, 0xf5, 0x21, 0x00


	//----- nvinfo : EIATTR_KPARAM_INFO
	.align		4
.L_107:
        /*0028*/ 	.byte	0x04, 0x17
        /*002a*/ 	.short	(.L_109 - .L_108)
.L_108:
        /*002c*/ 	.word	0x00000000
        /*0030*/ 	.short	0x0001
        /*0032*/ 	.short	0x0008
        /*0034*/ 	.byte	0x00, 0xf5, 0x21, 0x00


	//----- nvinfo : EIATTR_KPARAM_INFO
	.align		4
.L_109:
        /*0038*/ 	.byte	0x04, 0x17
        /*003a*/ 	.short	(.L_111 - .L_110)
.L_110:
        /*003c*/ 	.word	0x00000000
        /*0040*/ 	.short	0x0000
        /*0042*/ 	.short	0x0000
        /*0044*/ 	.byte	0x00, 0xf5, 0x21, 0x00


	//----- nvinfo : EIATTR_SPARSE_MMA_MASK
	.align		4
.L_111:
        /*0048*/ 	.byte	0x03, 0x50
        /*004a*/ 	.short	0x0000


	//----- nvinfo : EIATTR_MAXREG_COUNT
	.align		4
        /*004c*/ 	.byte	0x03, 0x1b
        /*004e*/ 	.short	0x00ff


	//----- nvinfo : EIATTR_MERCURY_ISA_VERSION
	.align		4
        /*0050*/ 	.byte	0x03, 0x5f
        /*0052*/ 	.short	0x0101


	//----- nvinfo : EIATTR_INT_WARP_WIDE_INSTR_OFFSETS
	.align		4
        /*0054*/ 	.byte	0x04, 0x31
        /*0056*/ 	.short	(.L_113 - .L_112)


	//   ....[0]....
.L_112:
        /*0058*/ 	.word	0x00000930


	//   ....[1]....
        /*005c*/ 	.word	0x00000b50


	//   ....[2]....
        /*0060*/ 	.word	0x00000cd0


	//   ....[3]....
        /*0064*/ 	.word	0x00000dc0


	//----- nvinfo : EIATTR_VRC_CTA_INIT_COUNT
	.align		4
.L_113:
        /*0068*/ 	.byte	0x02, 0x4a
	.zero		1
	.zero		1


	//----- nvinfo : EIATTR_EXIT_INSTR_OFFSETS
	.align		4
        /*006c*/ 	.byte	0x04, 0x1c
        /*006e*/ 	.short	(.L_115 - .L_114)


	//   ....[0]....
.L_114:
        /*0070*/ 	.word	0x00000090


	//   ....[1]....
        /*0074*/ 	.word	0x00000eb0


	//----- nvinfo : EIATTR_CRS_STACK_SIZE
	.align		4
.L_115:
        /*0078*/ 	.byte	0x04, 0x1e
        /*007a*/ 	.short	(.L_117 - .L_116)
.L_116:
        /*007c*/ 	.word	0x00000000


	//----- nvinfo : EIATTR_CBANK_PARAM_SIZE
	.align		4
.L_117:
        /*0080*/ 	.byte	0x03, 0x19
        /*0082*/ 	.short	0x0020


	//----- nvinfo : EIATTR_PARAM_CBANK
	.align		4
        /*0084*/ 	.byte	0x04, 0x0a
        /*0086*/ 	.short	(.L_119 - .L_118)
	.align		4
.L_118:
        /*0088*/ 	.word	index@(.nv.constant0._Z10decompressPiS_S_S_)
        /*008c*/ 	.short	0x0380
        /*008e*/ 	.short	0x0020


	//----- nvinfo : EIATTR_SW_WAR
	.align		4
.L_119:
        /*0090*/ 	.byte	0x04, 0x36
        /*0092*/ 	.short	(.L_121 - .L_120)
.L_120:
        /*0094*/ 	.word	0x00000008
.L_121:


//--------------------- .nv.info._Z7scatterPiS_S_S_S_ --------------------------
	.section	.nv.info._Z7scatterPiS_S_S_S_,"",@"SHT_CUDA_INFO"
	.sectionflags	@""
	.align	4


	//----- nvinfo : EIATTR_CUDA_API_VERSION
	.align		4
        /*0000*/ 	.byte	0x04, 0x37
        /*0002*/ 	.short	(.L_123 - .L_122)
.L_122:
        /*0004*/ 	.word	0x00000082


	//----- nvinfo : EIATTR_KPARAM_INFO
	.align		4
.L_123:
        /*0008*/ 	.byte	0x04, 0x17
        /*000a*/ 	.short	(.L_125 - .L_124)
.L_124:
        /*000c*/ 	.word	0x00000000
        /*0010*/ 	.short	0x0004
        /*0012*/ 	.short	0x0020
        /*0014*/ 	.byte	0x00, 0xf5, 0x21, 0x00


	//----- nvinfo : EIATTR_KPARAM_INFO
	.align		4
.L_125:
        /*0018*/ 	.byte	0x04, 0x17
        /*001a*/ 	.short	(.L_127 - .L_126)
.L_126:
        /*001c*/ 	.word	0x00000000
        /*0020*/ 	.short	0x0003
        /*0022*/ 	.short	0x0018
        /*0024*/ 	.byte	0x00, 0xf5, 0x21, 0x00


	//----- nvinfo : EIATTR_KPARAM_INFO
	.align		4
.L_127:
        /*0028*/ 	.byte	0x04, 0x17
        /*002a*/ 	.short	(.L_129 - .L_128)
.L_128:
        /*002c*/ 	.word	0x00000000
        /*0030*/ 	.short	0x0002
        /*0032*/ 	.short	0x0010
        /*0034*/ 	.byte	0x00, 0xf5, 0x21, 0x00


	//----- nvinfo : EIATTR_KPARAM_INFO
	.align		4
.L_129:
        /*0038*/ 	.byte	0x04, 0x17
        /*003a*/ 	.short	(.L_131 - .L_130)
.L_130:
        /*003c*/ 	.word	0x00000000
        /*0040*/ 	.short	0x0001
        /*0042*/ 	.short	0x0008
        /*0044*/ 	.byte	0x00, 0xf5, 0x21, 0x00


	//----- nvinfo : EIATTR_KPARAM_INFO
	.align		4
.L_131:
        /*0048*/ 	.byte	0x04, 0x17
        /*004a*/ 	.short	(.L_133 - .L_132)
.L_132:
        /*004c*/ 	.word	0x00000000
        /*0050*/ 	.short	0x0000
        /*0052*/ 	.short	0x0000
        /*0054*/ 	.byte	0x00, 0xf5, 0x21, 0x00


	//----- nvinfo : EIATTR_SPARSE_MMA_MASK
	.align		4
.L_133:
        /*0058*/ 	.byte	0x03, 0x50
        /*005a*/ 	.short	0x0000


	//----- nvinfo : EIATTR_MAXREG_COUNT
	.align		4
        /*005c*/ 	.byte	0x03, 0x1b
        /*005e*/ 	.short	0x00ff


	//----- nvinfo : EIATTR_MERCURY_ISA_VERSION
	.align		4
        /*0060*/ 	.byte	0x03, 0x5f
        /*0062*/ 	.short	0x0101


	//----- nvinfo : EIATTR_VRC_CTA_INIT_COUNT
	.align		4
        /*0064*/ 	.byte	0x02, 0x4a
	.zero		1
	.zero		1


	//----- nvinfo : EIATTR_EXIT_INSTR_OFFSETS
	.align		4
        /*0068*/ 	.byte	0x04, 0x1c
        /*006a*/ 	.short	(.L_135 - .L_134)


	//   ....[0]....
.L_134:
        /*006c*/ 	.word	0x00000090


	//   ....[1]....
        /*0070*/ 	.word	0x000001e0


	//----- nvinfo : EIATTR_CRS_STACK_SIZE
	.align		4
.L_135:
        /*0074*/ 	.byte	0x04, 0x1e
        /*0076*/ 	.short	(.L_137 - .L_136)
.L_136:
        /*0078*/ 	.word	0x00000000


	//----- nvinfo : EIATTR_CBANK_PARAM_SIZE
	.align		4
.L_137:
        /*007c*/ 	.byte	0x03, 0x19
        /*007e*/ 	.short	0x0028


	//----- nvinfo : EIATTR_PARAM_CBANK
	.align		4
        /*0080*/ 	.byte	0x04, 0x0a
        /*0082*/ 	.short	(.L_139 - .L_138)
	.align		4
.L_138:
        /*0084*/ 	.word	index@(.nv.constant0._Z7scatterPiS_S_S_S_)
        /*0088*/ 	.short	0x0380
        /*008a*/ 	.short	0x0028


	//----- nvinfo : EIATTR_SW_WAR
	.align		4
.L_139:
        /*008c*/ 	.byte	0x04, 0x36
        /*008e*/ 	.short	(.L_141 - .L_140)
.L_140:
        /*0090*/ 	.word	0x00000008
.L_141:


//--------------------- .nv.info._Z7compactPiS_S_i --------------------------
	.section	.nv.info._Z7compactPiS_S_i,"",@"SHT_CUDA_INFO"
	.sectionflags	@""
	.align	4


	//----- nvinfo : EIATTR_CUDA_API_VERSION
	.align		4
        /*0000*/ 	.byte	0x04, 0x37
        /*0002*/ 	.short	(.L_143 - .L_142)
.L_142:
        /*0004*/ 	.word	0x00000082


	//----- nvinfo : EIATTR_KPARAM_INFO
	.align		4
.L_143:
        /*0008*/ 	.byte	0x04, 0x17
        /*000a*/ 	.short	(.L_145 - .L_144)
.L_144:
        /*000c*/ 	.word	0x00000000
        /*0010*/ 	.short	0x0003
        /*0012*/ 	.short	0x0018
        /*0014*/ 	.byte	0x00, 0xf0, 0x11, 0x00


	//----- nvinfo : EIATTR_KPARAM_INFO
	.align		4
.L_145:
        /*0018*/ 	.byte	0x04, 0x17
        /*001a*/ 	.short	(.L_147 - .L_146)
.L_146:
        /*001c*/ 	.word	0x00000000
        /*0020*/ 	.short	0x0002
        /*0022*/ 	.short	0x0010
        /*0024*/ 	.byte	0x00, 0xf5, 0x21, 0x00


	//----- nvinfo : EIATTR_KPARAM_INFO
	.align		4
.L_147:
        /*0028*/ 	.byte	0x04, 0x17
        /*002a*/ 	.short	(.L_149 - .L_148)
.L_148:
        /*002c*/ 	.word	0x00000000
        /*0030*/ 	.short	0x0001
        /*0032*/ 	.short	0x0008
        /*0034*/ 	.byte	0x00, 0xf5, 0x21, 0x00


	//----- nvinfo : EIATTR_KPARAM_INFO
	.align		4
.L_149:
        /*0038*/ 	.byte	0x04, 0x17
        /*003a*/ 	.short	(.L_151 - .L_150)
.L_150:
        /*003c*/ 	.word	0x00000000
        /*0040*/ 	.short	0x0000
        /*0042*/ 	.short	0x0000
        /*0044*/ 	.byte	0x00, 0xf5, 0x21, 0x00


	//----- nvinfo : EIATTR_SPARSE_MMA_MASK
	.align		4
.L_151:
        /*0048*/ 	.byte	0x03, 0x50
        /*004a*/ 	.short	0x0000


	//----- nvinfo : EIATTR_MAXREG_COUNT
	.align		4
        /*004c*/ 	.byte	0x03, 0x1b
        /*004e*/ 	.short	0x00ff


	//----- nvinfo : EIATTR_MERCURY_ISA_VERSION
	.align		4
        /*0050*/ 	.byte	0x03, 0x5f
        /*0052*/ 	.short	0x0101


	//----- nvinfo : EIATTR_VRC_CTA_INIT_COUNT
	.align		4
        /*0054*/ 	.byte	0x02, 0x4a
	.zero		1
	.zero		1


	//----- nvinfo : EIATTR_EXIT_INSTR_OFFSETS
	.align		4
        /*0058*/ 	.byte	0x04, 0x1c
        /*005a*/ 	.short	(.L_153 - .L_152)


	//   ....[0]....
.L_152:
        /*005c*/ 	.word	0x00000070


	//   ....[1]....
        /*0060*/ 	.word	0x000002c0


	//----- nvinfo : EIATTR_CRS_STACK_SIZE
	.align		4
.L_153:
        /*0064*/ 	.byte	0x04, 0x1e
        /*0066*/ 	.short	(.L_155 - .L_154)
.L_154:
        /*0068*/ 	.word	0x00000000


	//----- nvinfo : EIATTR_CBANK_PARAM_SIZE
	.align		4
.L_155:
        /*006c*/ 	.byte	0x03, 0x19
        /*006e*/ 	.short	0x001c


	//----- nvinfo : EIATTR_PARAM_CBANK
	.align		4
        /*0070*/ 	.byte	0x04, 0x0a
        /*0072*/ 	.short	(.L_157 - .L_156)
	.align		4
.L_156:
        /*0074*/ 	.word	index@(.nv.constant0._Z7compactPiS_S_i)
        /*0078*/ 	.short	0x0380
        /*007a*/ 	.short	0x001c


	//----- nvinfo : EIATTR_SW_WAR
	.align		4
.L_157:
        /*007c*/ 	.byte	0x04, 0x36
        /*007e*/ 	.short	(.L_159 - .L_158)
.L_158:
        /*0080*/ 	.word	0x00000008
.L_159:


//--------------------- .nv.info._Z4maskPiS_i     --------------------------
	.section	.nv.info._Z4maskPiS_i,"",@"SHT_CUDA_INFO"
	.sectionflags	@""
	.align	4


	//----- nvinfo : EIATTR_CUDA_API_VERSION
	.align		4
        /*0000*/ 	.byte	0x04, 0x37
        /*0002*/ 	.short	(.L_161 - .L_160)
.L_160:
        /*0004*/ 	.word	0x00000082


	//----- nvinfo : EIATTR_KPARAM_INFO
	.align		4
.L_161:
        /*0008*/ 	.byte	0x04, 0x17
        /*000a*/ 	.short	(.L_163 - .L_162)
.L_162:
        /*000c*/ 	.word	0x00000000
        /*0010*/ 	.short	0x0002
        /*0012*/ 	.short	0x0010
        /*0014*/ 	.byte	0x00, 0xf0, 0x11, 0x00


	//----- nvinfo : EIATTR_KPARAM_INFO
	.align		4
.L_163:
        /*0018*/ 	.byte	0x04, 0x17
        /*001a*/ 	.short	(.L_165 - .L_164)
.L_164:
        /*001c*/ 	.word	0x00000000
        /*0020*/ 	.short	0x0001
        /*0022*/ 	.short	0x0008
        /*0024*/ 	.byte	0x00, 0xf5, 0x21, 0x00


	//----- nvinfo : EIATTR_KPARAM_INFO
	.align		4
.L_165:
        /*0028*/ 	.byte	0x04, 0x17
        /*002a*/ 	.short	(.L_167 - .L_166)
.L_166:
        /*002c*/ 	.word	0x00000000
        /*0030*/ 	.short	0x0000
        /*0032*/ 	.short	0x0000
        /*0034*/ 	.byte	0x00, 0xf5, 0x21, 0x00


	//----- nvinfo : EIATTR_SPARSE_MMA_MASK
	.align		4
.L_167:
        /*0038*/ 	.byte	0x03, 0x50
        /*003a*/ 	.short	0x0000


	//----- nvinfo : EIATTR_MAXREG_COUNT
	.align		4
        /*003c*/ 	.byte	0x03, 0x1b
        /*003e*/ 	.short	0x00ff


	//----- nvinfo : EIATTR_MERCURY_ISA_VERSION
	.align		4
        /*0040*/ 	.byte	0x03, 0x5f
        /*0042*/ 	.short	0x0101


	//----- nvinfo : EIATTR_VRC_CTA_INIT_COUNT
	.align		4
        /*0044*/ 	.byte	0x02, 0x4a
	.zero		1
	.zero		1


	//----- nvinfo : EIATTR_EXIT_INSTR_OFFSETS
	.align		4
        /*0048*/ 	.byte	0x04, 0x1c
        /*004a*/ 	.short	(.L_169 - .L_168)


	//   ....[0]....
.L_168:
        /*004c*/ 	.word	0x00000070


	//   ....[1]....
        /*0050*/ 	.word	0x000001c0


	//----- nvinfo : EIATTR_CRS_STACK_SIZE
	.align		4
.L_169:
        /*0054*/ 	.byte	0x04, 0x1e
        /*0056*/ 	.short	(.L_171 - .L_170)
.L_170:
        /*0058*/ 	.word	0x00000000


	//----- nvinfo : EIATTR_CBANK_PARAM_SIZE
	.align		4
.L_171:
        /*005c*/ 	.byte	0x03, 0x19
        /*005e*/ 	.short	0x0014


	//----- nvinfo : EIATTR_PARAM_CBANK
	.align		4
        /*0060*/ 	.byte	0x04, 0x0a
        /*0062*/ 	.short	(.L_173 - .L_172)
	.align		4
.L_172:
        /*0064*/ 	.word	index@(.nv.constant0._Z4maskPiS_i)
        /*0068*/ 	.short	0x0380
        /*006a*/ 	.short	0x0014


	//----- nvinfo : EIATTR_SW_WAR
	.align		4
.L_173:
        /*006c*/ 	.byte	0x04, 0x36
        /*006e*/ 	.short	(.L_175 - .L_174)
.L_174:
        /*0070*/ 	.word	0x00000008
.L_175:


//--------------------- .nv.callgraph             --------------------------
	.section	.nv.callgraph,"",@"SHT_CUDA_CALLGRAPH"
	.align	4
	.sectionentsize	8
	.align		4
        /*0000*/ 	.word	0x00000000
	.align		4
        /*0004*/ 	.word	0xffffffff
	.align		4
        /*0008*/ 	.word	0x00000000
	.align		4
        /*000c*/ 	.word	0xfffffffe
	.align		4
        /*0010*/ 	.word	0x00000000
	.align		4
        /*0014*/ 	.word	0xfffffffd
	.align		4
        /*0018*/ 	.word	0x00000000
	.align		4
        /*001c*/ 	.word	0xfffffffc


//--------------------- .nv.constant4             --------------------------
	.section	.nv.constant4,"a",@progbits
	.align	8
	.align		8
.nv.constant4:
        /*0000*/ 	.dword	counter
	.align		8
        /*0008*/ 	.dword	_ZN34_INTERNAL_0da63183_4_k_cu_284c7f1b4cuda3std3__45__cpo5beginE
	.align		8
        /*0010*/ 	.dword	_ZN34_INTERNAL_0da63183_4_k_cu_284c7f1b4cuda3std3__45__cpo3endE
	.align		8
        /*0018*/ 	.dword	_ZN34_INTERNAL_0da63183_4_k_cu_284c7f1b4cuda3std3__45__cpo6cbeginE
	.align		8
        /*0020*/ 	.dword	_ZN34_INTERNAL_0da63183_4_k_cu_284c7f1b4cuda3std3__45__cpo4cendE
	.align		8
        /*0028*/ 	.dword	_ZN34_INTERNAL_0da63183_4_k_cu_284c7f1b4cuda3std3__45__cpo6rbeginE
	.align		8
        /*0030*/ 	.dword	_ZN34_INTERNAL_0da63183_4_k_cu_284c7f1b4cuda3std3__45__cpo4rendE
	.align		8
        /*0038*/ 	.dword	_ZN34_INTERNAL_0da63183_4_k_cu_284c7f1b4cuda3std3__45__cpo7crbeginE
	.align		8
        /*0040*/ 	.dword	_ZN34_INTERNAL_0da63183_4_k_cu_284c7f1b4cuda3std3__45__cpo5crendE
	.align		8
        /*0048*/ 	.dword	_ZN34_INTERNAL_0da63183_4_k_cu_284c7f1b4cuda3std3__436_GLOBAL__N__0da63183_4_k_cu_284c7f1b6ignoreE
	.align		8
        /*0050*/ 	.dword	_ZN34_INTERNAL_0da63183_4_k_cu_284c7f1b4cuda3std3__419piecewise_constructE
	.align		8
        /*0058*/ 	.dword	_ZN34_INTERNAL_0da63183_4_k_cu_284c7f1b4cuda3std3__48in_placeE
	.align		8
        /*0060*/ 	.dword	_ZN34_INTERNAL_0da63183_4_k_cu_284c7f1b4cuda3std3__420unreachable_sentinelE
	.align		8
        /*0068*/ 	.dword	_ZN34_INTERNAL_0da63183_4_k_cu_284c7f1b4cuda3std3__47nulloptE
	.align		8
        /*0070*/ 	.dword	_ZN34_INTERNAL_0da63183_4_k_cu_284c7f1b4cuda3std3__48unexpectE
	.align		8
        /*0078*/ 	.dword	_ZN34_INTERNAL_0da63183_4_k_cu_284c7f1b4cuda3std6ranges3__45__cpo4swapE
	.align		8
        /*0080*/ 	.dword	_ZN34_INTERNAL_0da63183_4_k_cu_284c7f1b4cuda3std6ranges3__45__cpo9iter_moveE
	.align		8
        /*0088*/ 	.dword	_ZN34_INTERNAL_0da63183_4_k_cu_284c7f1b4cuda3std6ranges3__45__cpo5beginE
	.align		8
        /*0090*/ 	.dword	_ZN34_INTERNAL_0da63183_4_k_cu_284c7f1b4cuda3std6ranges3__45__cpo3endE
	.align		8
        /*0098*/ 	.dword	_ZN34_INTERNAL_0da63183_4_k_cu_284c7f1b4cuda3std6ranges3__45__cpo6cbeginE
	.align		8
        /*00a0*/ 	.dword	_ZN34_INTERNAL_0da63183_4_k_cu_284c7f1b4cuda3std6ranges3__45__cpo4cendE
	.align		8
        /*00a8*/ 	.dword	_ZN34_INTERNAL_0da63183_4_k_cu_284c7f1b4cuda3std6ranges3__45__cpo7advanceE
	.align		8
        /*00b0*/ 	.dword	_ZN34_INTERNAL_0da63183_4_k_cu_284c7f1b4cuda3std6ranges3__45__cpo9iter_swapE
	.align		8
        /*00b8*/ 	.dword	_ZN34_INTERNAL_0da63183_4_k_cu_284c7f1b4cuda3std6ranges3__45__cpo4nextE
	.align		8
        /*00c0*/ 	.dword	_ZN34_INTERNAL_0da63183_4_k_cu_284c7f1b4cuda3std6ranges3__45__cpo4prevE
	.align		8
        /*00c8*/ 	.dword	_ZN34_INTERNAL_0da63183_4_k_cu_284c7f1b4cuda3std6ranges3__45__cpo4dataE
	.align		8
        /*00d0*/ 	.dword	_ZN34_INTERNAL_0da63183_4_k_cu_284c7f1b4cuda3std6ranges3__45__cpo5cdataE
	.align		8
        /*00d8*/ 	.dword	_ZN34_INTERNAL_0da63183_4_k_cu_284c7f1b4cuda3std6ranges3__45__cpo4sizeE
	.align		8
        /*00e0*/ 	.dword	_ZN34_INTERNAL_0da63183_4_k_cu_284c7f1b4cuda3std6ranges3__45__cpo5ssizeE
	.align		8
        /*00e8*/ 	.dword	_ZN34_INTERNAL_0da63183_4_k_cu_284c7f1b4cuda3std6ranges3__45__cpo8distanceE
	.align		8
        /*00f0*/ 	.dword	_ZN34_INTERNAL_0da63183_4_k_cu_284c7f1b6thrust24THRUST_300001_SM_1000_NS8cuda_cub3parE
	.align		8
        /*00f8*/ 	.dword	_ZN34_INTERNAL_0da63183_4_k_cu_284c7f1b6thrust24THRUST_300001_SM_1000_NS8cuda_cub10par_nosyncE
	.align		8
        /*0100*/ 	.dword	_ZN34_INTERNAL_0da63183_4_k_cu_284c7f1b6thrust24THRUST_300001_SM_1000_NS6system6detail10sequential3seqE
	.align		8
        /*0108*/ 	.dword	_ZN34_INTERNAL_0da63183_4_k_cu_284c7f1b6thrust24THRUST_300001_SM_1000_NS6system3cpp3parE
	.align		8
        /*0110*/ 	.dword	_ZN34_INTERNAL_0da63183_4_k_cu_284c7f1b6thrust24THRUST_300001_SM_1000_NS12placeholders2_1E
	.align		8
        /*0118*/ 	.dword	_ZN34_INTERNAL_0da63183_4_k_cu_284c7f1b6thrust24THRUST_300001_SM_1000_NS12placeholders2_2E
	.align		8
        /*0120*/ 	.dword	_ZN34_INTERNAL_0da63183_4_k_cu_284c7f1b6thrust24THRUST_300001_SM_1000_NS12placeholders2_3E
	.align		8
        /*0128*/ 	.dword	_ZN34_INTERNAL_0da63183_4_k_cu_284c7f1b6thrust24THRUST_300001_SM_1000_NS12placeholders2_4E
	.align		8
        /*0130*/ 	.dword	_ZN34_INTERNAL_0da63183_4_k_cu_284c7f1b6thrust24THRUST_300001_SM_1000_NS12placeholders2_5E
	.align		8
        /*0138*/ 	.dword	_ZN34_INTERNAL_0da63183_4_k_cu_284c7f1b6thrust24THRUST_300001_SM_1000_NS12placeholders2_6E
	.align		8
        /*0140*/ 	.dword	_ZN34_INTERNAL_0da63183_4_k_cu_284c7f1b6thrust24THRUST_300001_SM_1000_NS12placeholders2_7E
	.align		8
        /*0148*/ 	.dword	_ZN34_INTERNAL_0da63183_4_k_cu_284c7f1b6thrust24THRUST_300001_SM_1000_NS12placeholders2_8E
	.align		8
        /*0150*/ 	.dword	_ZN34_INTERNAL_0da63183_4_k_cu_284c7f1b6thrust24THRUST_300001_SM_1000_NS12placeholders2_9E
	.align		8
        /*0158*/ 	.dword	_ZN34_INTERNAL_0da63183_4_k_cu_284c7f1b6thrust24THRUST_300001_SM_1000_NS12placeholders3_10E
	.align		8
        /*0160*/ 	.dword	_ZN34_INTERNAL_0da63183_4_k_cu_284c7f1b6thrust24THRUST_300001_SM_1000_NS3seqE
	.align		8
        /*0168*/ 	.dword	_ZN34_INTERNAL_0da63183_4_k_cu_284c7f1b6thrust24THRUST_300001_SM_1000_NS6deviceE


//--------------------- .text._ZN3cub18CUB_300001_SM_10006detail8for_each13static_kernelINS2_12policy_hub_t12policy_500_tEmN6thrust24THRUST_300001_SM_1000_NS8cuda_cub20__uninitialized_fill7functorINS7_10device_ptrIiEEiEEEEvT0_T1_ --------------------------
	.section	.text._ZN3cub18CUB_300001_SM_10006detail8for_each13static_kernelINS2_12policy_hub_t12policy_500_tEmN6thrust24THRUST_300001_SM_1000_NS8cuda_cub20__uninitialized_fill7functorINS7_10device_ptrIiEEiEEEEvT0_T1_,"ax",@progbits
	.align	128
        .global         _ZN3cub18CUB_300001_SM_10006detail8for_each13static_kernelINS2_12policy_hub_t12policy_500_tEmN6thrust24THRUST_300001_SM_1000_NS8cuda_cub20__uninitialized_fill7functorINS7_10device_ptrIiEEiEEEEvT0_T1_
        .type           _ZN3cub18CUB_300001_SM_10006detail8for_each13static_kernelINS2_12policy_hub_t12policy_500_tEmN6thrust24THRUST_300001_SM_1000_NS8cuda_cub20__uninitialized_fill7functorINS7_10device_ptrIiEEiEEEEvT0_T1_,@function
        .size           _ZN3cub18CUB_300001_SM_10006detail8for_each13static_kernelINS2_12policy_hub_t12policy_500_tEmN6thrust24THRUST_300001_SM_1000_NS8cuda_cub20__uninitialized_fill7functorINS7_10device_ptrIiEEiEEEEvT0_T1_,(.L_x_33 - _ZN3cub18CUB_300001_SM_10006detail8for_each13static_kernelINS2_12policy_hub_t12policy_500_tEmN6thrust24THRUST_300001_SM_1000_NS8cuda_cub20__uninitialized_fill7functorINS7_10device_ptrIiEEiEEEEvT0_T1_)
        .other          _ZN3cub18CUB_300001_SM_10006detail8for_each13static_kernelINS2_12policy_hub_t12policy_500_tEmN6thrust24THRUST_300001_SM_1000_NS8cuda_cub20__uninitialized_fill7functorINS7_10device_ptrIiEEiEEEEvT0_T1_,@"STO_CUDA_ENTRY STV_DEFAULT"
_ZN3cub18CUB_300001_SM_10006detail8for_each13static_kernelINS2_12policy_hub_t12policy_500_tEmN6thrust24THRUST_300001_SM_1000_NS8cuda_cub20__uninitialized_fill7functorINS7_10device_ptrIiEEiEEEEvT0_T1_:
.text._ZN3cub18CUB_300001_SM_10006detail8for_each13static_kernelINS2_12policy_hub_t12policy_500_tEmN6thrust24THRUST_300001_SM_1000_NS8cuda_cub20__uninitialized_fill7functorINS7_10device_ptrIiEEiEEEEvT0_T1_:
[----:B------:R-:W-:Y:S08]  /*0000*/  LDC R1, c[0x0][0x37c] ;  /* 0x0000df00ff017b82 */ /* 0x000ff00000000800 */
[----:B------:R-:W0:Y:S01]  /*0010*/  S2UR UR4, SR_CTAID.X ;  /* 0x00000000000479c3 */ /* 0x000e220000002500 */
[----:B------:R-:W1:Y:S01]  /*0020*/  LDCU.64 UR6, c[0x0][0x380] ;  /* 0x00007000ff0677ac */ /* 0x000e620008000a00 */
[----:B------:R-:W2:Y:S01]  /*0030*/  LDCU.64 UR8, c[0x0][0x358] ;  /* 0x00006b00ff0877ac */ /* 0x000ea20008000a00 */
[----:B0-----:R-:W-:-:S04]  /*0040*/  UIMAD.WIDE.U32 UR4, UR4, 0x200, URZ ;  /* 0x00000200040478a5 */ /* 0x001fc8000f8e00ff */
[----:B-1----:R-:W-:-:S04]  /*0050*/  UIADD3 UR6, UP0, UPT, -UR4, UR6, URZ ;  /* 0x0000000604067290 */ /* 0x002fc8000ff1e1ff */
[----:B------:R-:W-:Y:S02]  /*0060*/  UIADD3.X UR7, UPT, UPT, ~UR5, UR7, URZ, UP0, !UPT ;  /* 0x0000000705077290 */ /* 0x000fe400087fe5ff */
[----:B------:R-:W-:-:S04]  /*0070*/  UISETP.GE.U32.AND UP0, UPT, UR6, 0x200, UPT ;  /* 0x000002000600788c */ /* 0x000fc8000bf06070 */
[----:B------:R-:W-:-:S09]  /*0080*/  UISETP.GE.U32.AND.EX UP0, UPT, UR7, URZ, UPT, UP0 ;  /* 0x000000ff0700728c */ /* 0x000fd2000bf06100 */
[----:B--2---:R-:W-:Y:S05]  /*0090*/  BRA.U !UP0, `(.L_x_0) ;  /* 0x0000000108287547 */ /* 0x004fea000b800000 */
[----:B------:R-:W0:Y:S01]  /*00a0*/  S2R R0, SR_TID.X ;  /* 0x0000000000007919 */ /* 0x000e220000002100 */
[----:B------:R-:W1:Y:S01]  /*00b0*/  LDCU.64 UR6, c[0x0][0x388] ;  /* 0x00007100ff0677ac */ /* 0x000e620008000a00 */
[----:B------:R-:W2:Y:S01]  /*00c0*/  LDC R5, c[0x0][0x390] ;  /* 0x0000e400ff057b82 */ /* 0x000ea20000000800 */
[----:B0-----:R-:W-:-:S05]  /*00d0*/  IADD3 R0, P0, PT, R0, UR4, RZ ;  /* 0x0000000400007c10 */ /* 0x001fca000ff1e0ff */
[----:B------:R-:W-:Y:S01]  /*00e0*/  IMAD.X R3, RZ, RZ, UR5, P0 ;  /* 0x00000005ff037e24 */ /* 0x000fe200080e06ff */
[----:B-1----:R-:W-:-:S04]  /*00f0*/  LEA R2, P0, R0, UR6, 0x2 ;  /* 0x0000000600027c11 */ /* 0x002fc8000f8010ff */
[----:B------:R-:W-:-:S05]  /*0100*/  LEA.HI.X R3, R0, UR7, R3, 0x2, P0 ;  /* 0x0000000700037c11 */ /* 0x000fca00080f1403 */
[----:B--2---:R-:W-:Y:S04]  /*0110*/  STG.E desc[UR8][R2.64], R5 ;  /* 0x0000000502007986 */ /* 0x004fe8000c101908 */
[----:B------:R-:W-:Y:S01]  /*0120*/  STG.E desc[UR8][R2.64+0x400], R5 ;  /* 0x0004000502007986 */ /* 0x000fe2000c101908 */
[----:B------:R-:W-:Y:S05]  /*0130*/  EXIT ;  /* 0x000000000000794d */ /* 0x000fea0003800000 */
.L_x_0:
[----:B------:R-:W0:Y:S01]  /*0140*/  S2R R0, SR_TID.X ;  /* 0x0000000000007919 */ /* 0x000e220000002100 */
[----:B------:R-:W-:Y:S01]  /*0150*/  IMAD.U32 R2, RZ, RZ, UR7 ;  /* 0x00000007ff027e24 */ /* 0x000fe2000f8e00ff */
[----:B------:R-:W1:Y:S01]  /*0160*/  LDCU.64 UR10, c[0x0][0x388] ;  /* 0x00007100ff0a77ac */ /* 0x000e620008000a00 */
[----:B------:R-:W-:Y:S01]  /*0170*/  IMAD.U32 R4, RZ, RZ, UR7 ;  /* 0x00000007ff047e24 */ /* 0x000fe2000f8e00ff */
[----:B0-----:R-:W-:-:S04]  /*0180*/  ISETP.LT.U32.AND P0, PT, R0, UR6, PT ;  /* 0x0000000600007c0c */ /* 0x001fc8000bf01070 */
[----:B------:R-:W-:Y:S01]  /*0190*/  ISETP.GT.U32.AND.EX P0, PT, R2, RZ, PT, P0 ;  /* 0x000000ff0200720c */ /* 0x000fe20003f04100 */
[C---:B------:R-:W-:Y:S01]  /*01a0*/  VIADD R2, R0.reuse, 0x100 ;  /* 0x0000010000027836 */ /* 0x040fe20000000000 */
[----:B------:R-:W-:-:S04]  /*01b0*/  IADD3 R0, P2, PT, R0, UR4, RZ ;  /* 0x0000000400007c10 */ /* 0x000fc8000ff5e0ff */
[----:B------:R-:W-:Y:S01]  /*01c0*/  ISETP.LT.U32.AND P1, PT, R2, UR6, PT ;  /* 0x0000000602007c0c */ /* 0x000fe2000bf21070 */
[----:B------:R-:W-:Y:S01]  /*01d0*/  IMAD.X R3, RZ, RZ, UR5, P2 ;  /* 0x00000005ff037e24 */ /* 0x000fe200090e06ff */
[----:B-1----:R-:W-:Y:S02]  /*01e0*/  LEA R2, P2, R0, UR10, 0x2 ;  /* 0x0000000a00027c11 */ /* 0x002fe4000f8410ff */
[----:B------:R-:W-:Y:S02]  /*01f0*/  ISETP.GT.U32.AND.EX P1, PT, R4, RZ, PT, P1 ;  /* 0x000000ff0400720c */ /* 0x000fe40003f24110 */
[----:B------:R-:W-:Y:S01]  /*0200*/  LEA.HI.X R3, R0, UR11, R3, 0x2, P2 ;  /* 0x0000000b00037c11 */ /* 0x000fe200090f1403 */
[----:B------:R-:W0:Y:S04]  /*0210*/  @P0 LDC R5, c[0x0][0x390] ;  /* 0x0000e400ff050b82 */ /* 0x000e280000000800 */
[----:B0-----:R0:W-:Y:S06]  /*0220*/  @P0 STG.E desc[UR8][R2.64], R5 ;  /* 0x0000000502000986 */ /* 0x0011ec000c101908 */
[----:B------:R-:W-:Y:S05]  /*0230*/  @!P1 EXIT ;  /* 0x000000000000994d */ /* 0x000fea0003800000 */
[----:B0-----:R-:W0:Y:S02]  /*0240*/  LDC R5, c[0x0][0x390] ;  /* 0x0000e400ff057b82 */ /* 0x001e240000000800 */
[----:B0-----:R-:W-:Y:S01]  /*0250*/  STG.E desc[UR8][R2.64+0x400], R5 ;  /* 0x0004000502007986 */ /* 0x001fe2000c101908 */
[----:B------:R-:W-:Y:S05]  /*0260*/  EXIT ;  /* 0x000000000000794d */ /* 0x000fea0003800000 */
.L_x_1:
[----:B------:R-:W-:-:S00]  /*0270*/  BRA `(.L_x_1) ;  /* 0xfffffffc00fc7947 */ /* 0x000fc0000383ffff */
[----:B------:R-:W-:-:S00]  /*0280*/  NOP ;  /* 0x0000000000007918 */ /* 0x000fc00000000000 */
[----:B------:R-:W-:-:S00]  /*0290*/  NOP ;  /* 0x0000000000007918 */ /* 0x000fc00000000000 */
[----:B------:R-:W-:-:S00]  /*02a0*/  NOP ;  /* 0x0000000000007918 */ /* 0x000fc00000000000 */
[----:B------:R-:W-:-:S00]  /*02b0*/  NOP ;  /* 0x0000000000007918 */ /* 0x000fc00000000000 */
[----:B------:R-:W-:-:S00]  /*02c0*/  NOP ;  /* 0x0000000000007918 */ /* 0x000fc00000000000 */
[----:B------:R-:W-:-:S00]  /*02d0*/  NOP ;  /* 0x0000000000007918 */ /* 0x000fc00000000000 */
[----:B------:R-:W-:-:S00]  /*02e0*/  NOP ;  /* 0x0000000000007918 */ /* 0x000fc00000000000 */
[----:B------:R-:W-:-:S00]  /*02f0*/  NOP ;  /* 0x0000000000007918 */ /* 0x000fc00000000000 */
.L_x_33:


//--------------------- .text._ZN3cub18CUB_300001_SM_10006detail11EmptyKernelIvEEvv --------------------------
	.section	.text._ZN3cub18CUB_300001_SM_10006detail11EmptyKernelIvEEvv,"ax",@progbits
	.align	128
        .global         _ZN3cub18CUB_300001_SM_10006detail11EmptyKernelIvEEvv
        .type           _ZN3cub18CUB_300001_SM_10006detail11EmptyKernelIvEEvv,@function
        .size           _ZN3cub18CUB_300001_SM_10006detail11EmptyKernelIvEEvv,(.L_x_34 - _ZN3cub18CUB_300001_SM_10006detail11EmptyKernelIvEEvv)
        .other          _ZN3cub18CUB_300001_SM_10006detail11EmptyKernelIvEEvv,@"STO_CUDA_ENTRY STV_DEFAULT"
_ZN3cub18CUB_300001_SM_10006detail11EmptyKernelIvEEvv:
.text._ZN3cub18CUB_300001_SM_10006detail11EmptyKernelIvEEvv:
[----:B------:R-:W-:Y:S01]  /*0000*/  LDC R1, c[0x0][0x37c] ;  /* 0x0000df00ff017b82 */ /* 0x000fe20000000800 */
[----:B------:R-:W-:Y:S05]  /*0010*/  EXIT ;  /* 0x000000000000794d */ /* 0x000fea0003800000 */
.L_x_2:
        /* <DEDUP_REMOVED lines=14> */
.L_x_34:


//--------------------- .text._Z10decompressPiS_S_S_ --------------------------
	.section	.text._Z10decompressPiS_S_S_,"ax",@progbits
	.align	128
        .global         _Z10decompressPiS_S_S_
        .type           _Z10decompressPiS_S_S_,@function
        .size           _Z10decompressPiS_S_S_,(.L_x_35 - _Z10decompressPiS_S_S_)
        .other          _Z10decompressPiS_S_S_,@"STO_CUDA_ENTRY STV_DEFAULT"
_Z10decompressPiS_S_S_:
.text._Z10decompressPiS_S_S_:
[----:B------:R-:W-:Y:S08]  /*0000*/  LDC R1, c[0x0][0x37c] ;  /* 0x0000df00ff017b82 */ /* 0x000ff00000000800 */
[----:B------:R-:W0:Y:S01]  /*0010*/  LDC.64 R2, c[0x0][0x390] ;  /* 0x0000e400ff027b82 */ /* 0x000e220000000a00 */
[----:B------:R-:W0:Y:S02]  /*0020*/  LDCU.64 UR6, c[0x0][0x358] ;  /* 0x00006b00ff0677ac */ /* 0x000e240008000a00 */
[----:B0-----:R-:W2:Y:S05]  /*0030*/  LDG.E R9, desc[UR6][R2.64] ;  /* 0x0000000602097981 */ /* 0x001eaa000c1e1900 */
[----:B------:R-:W0:Y:S01]  /*0040*/  S2UR UR4, SR_CTAID.X ;  /* 0x00000000000479c3 */ /* 0x000e220000002500 */
[----:B------:R-:W0:Y:S07]  /*0050*/  S2R R8, SR_TID.X ;  /* 0x0000000000087919 */ /* 0x000e2e0000002100 */
[----:B------:R-:W0:Y:S02]  /*0060*/  LDC R5, c[0x0][0x360] ;  /* 0x0000d800ff057b82 */ /* 0x000e240000000800 */
[----:B0-----:R-:W-:-:S05]  /*0070*/  IMAD R8, R5, UR4, R8 ;  /* 0x0000000405087c24 */ /* 0x001fca000f8e0208 */
[----:B--2---:R-:W-:-:S13]  /*0080*/  ISETP.GE.AND P0, PT, R8, R9, PT ;  /* 0x000000090800720c */ /* 0x004fda0003f06270 */
[----:B------:R-:W-:Y:S05]  /*0090*/  @P0 EXIT ;  /* 0x000000000000094d */ /* 0x000fea0003800000 */
[----:B------:R-:W0:Y:S01]  /*00a0*/  LDCU UR4, c[0x0][0x370] ;  /* 0x00006e00ff0477ac */ /* 0x000e220008000800 */
[----:B------:R-:W-:Y:S01]  /*00b0*/  IMAD.MOV.U32 R7, RZ, RZ, RZ ;  /* 0x000000ffff077224 */ /* 0x000fe200078e00ff */
[----:B------:R-:W-:Y:S01]  /*00c0*/  PRMT R6, RZ, 0x7610, R6 ;  /* 0x00007610ff067816 */ /* 0x000fe20000000006 */
[C---:B------:R-:W-:Y:S01]  /*00d0*/  VIADD R0, R8.reuse, 0xffffffff ;  /* 0xffffffff08007836 */ /* 0x040fe20000000000 */
[----:B------:R-:W-:Y:S02]  /*00e0*/  PRMT R4, RZ, 0x7610, R4 ;  /* 0x00007610ff047816 */ /* 0x000fe40000000004 */
[----:B------:R-:W-:Y:S01]  /*00f0*/  PRMT R24, R8, 0x7610, R24 ;  /* 0x0000761008187816 */ /* 0x000fe20000000018 */
[----:B0-----:R-:W-:-:S07]  /*0100*/  IMAD R5, R5, UR4, RZ ;  /* 0x0000000405057c24 */ /* 0x001fce000f8e02ff */
.L_x_21:
[----:B------:R-:W-:Y:S01]  /*0110*/  ISETP.GE.AND P0, PT, R8, 0x1, PT ;  /* 0x000000010800780c */ /* 0x000fe20003f06270 */
[----:B------:R-:W-:Y:S01]  /*0120*/  BSSY.RECONVERGENT B0, `(.L_x_3) ;  /* 0x000006d000007945 */ /* 0x000fe20003800200 */
[----:B---3--:R-:W-:-:S11]  /*0130*/  IMAD.MOV.U32 R10, RZ, RZ, RZ ;  /* 0x000000ffff0a7224 */ /* 0x008fd600078e00ff */
[----:B012--5:R-:W-:Y:S05]  /*0140*/  @!P0 BRA `(.L_x_4) ;  /* 0x0000000400a88947 */ /* 0x027fea0003800000 */
[----:B------:R-:W-:Y:S01]  /*0150*/  IMAD R2, R5, R7, R0 ;  /* 0x0000000705027224 */ /* 0x000fe200078e0200 */
[----:B------:R-:W-:Y:S01]  /*0160*/  BSSY.RECONVERGENT B1, `(.L_x_5) ;  /* 0x000002c000017945 */ /* 0x000fe20003800200 */
[----:B------:R-:W-:Y:S02]  /*0170*/  LOP3.LUT P0, RZ, R8, 0xf, RZ, 0xc0, !PT ;  /* 0x0000000f08ff7812 */ /* 0x000fe4000780c0ff */
[----:B------:R-:W-:Y:S02]  /*0180*/  CS2R R10, SRZ ;  /* 0x00000000000a7805 */ /* 0x000fe4000001ff00 */
[----:B------:R-:W-:-:S13]  /*0190*/  ISETP.GE.U32.AND P1, PT, R2, 0xf, PT ;  /* 0x0000000f0200780c */ /* 0x000fda0003f26070 */
[----:B------:R-:W-:Y:S05]  /*01a0*/  @!P1 BRA `(.L_x_6) ;  /* 0x00000000009c9947 */ /* 0x000fea0003800000 */
[----:B------:R-:W0:Y:S01]  /*01b0*/  LDCU.64 UR4, c[0x0][0x388] ;  /* 0x00007100ff0477ac */ /* 0x000e220008000a00 */
[----:B------:R-:W-:Y:S01]  /*01c0*/  LOP3.LUT R11, R8, 0x7ffffff0, RZ, 0xc0, !PT ;  /* 0x7ffffff0080b7812 */ /* 0x000fe200078ec0ff */
[----:B------:R-:W-:-:S04]  /*01d0*/  IMAD.MOV.U32 R10, RZ, RZ, RZ ;  /* 0x000000ffff0a7224 */ /* 0x000fc800078e00ff */
[----:B------:R-:W-:Y:S01]  /*01e0*/  IMAD.MOV R12, RZ, RZ, -R11 ;  /* 0x000000ffff0c7224 */ /* 0x000fe200078e0a0b */
[----:B0-----:R-:W-:-:S04]  /*01f0*/  UIADD3 UR4, UP0, UPT, UR4, 0x20, URZ ;  /* 0x0000002004047890 */ /* 0x001fc8000ff1e0ff */
[----:B------:R-:W-:Y:S02]  /*0200*/  UIADD3.X UR5, UPT, UPT, URZ, UR5, URZ, UP0, !UPT ;  /* 0x00000005ff057290 */ /* 0x000fe400087fe4ff */
[----:B------:R-:W-:-:S04]  /*0210*/  IMAD.U32 R14, RZ, RZ, UR4 ;  /* 0x00000004ff0e7e24 */ /* 0x000fc8000f8e00ff */
[----:B------:R-:W-:-:S07]  /*0220*/  IMAD.U32 R15, RZ, RZ, UR5 ;  /* 0x00000005ff0f7e24 */ /* 0x000fce000f8e00ff */
.L_x_7:
[----:B------:R-:W-:Y:S02]  /*0230*/  IMAD.MOV.U32 R2, RZ, RZ, R14 ;  /* 0x000000ffff027224 */ /* 0x000fe400078e000e */
[----:B------:R-:W-:-:S05]  /*0240*/  IMAD.MOV.U32 R3, RZ, RZ, R15 ;  /* 0x000000ffff037224 */ /* 0x000fca00078e000f */
[----:B------:R-:W2:Y:S04]  /*0250*/  LDG.E R21, desc[UR6][R2.64+-0x20] ;  /* 0xffffe00602157981 */ /* 0x000ea8000c1e1900 */
[----:B------:R-:W2:Y:S04]  /*0260*/  LDG.E R22, desc[UR6][R2.64+-0x1c] ;  /* 0xffffe40602167981 */ /* 0x000ea8000c1e1900 */
[----:B------:R-:W3:Y:S04]  /*0270*/  LDG.E R23, desc[UR6][R2.64+-0x18] ;  /* 0xffffe80602177981 */ /* 0x000ee8000c1e1900 */
[----:B------:R-:W3:Y:S04]  /*0280*/  LDG.E R25, desc[UR6][R2.64+-0x14] ;  /* 0xffffec0602197981 */ /* 0x000ee8000c1e1900 */
[----:B------:R-:W4:Y:S04]  /*0290*/  LDG.E R13, desc[UR6][R2.64+-0x10] ;  /* 0xfffff006020d7981 */ /* 0x000f28000c1e1900 */
[----:B------:R-:W4:Y:S04]  /*02a0*/  LDG.E R14, desc[UR6][R2.64+-0xc] ;  /* 0xfffff406020e7981 */ /* 0x000f28000c1e1900 */
[----:B------:R-:W5:Y:S04]  /*02b0*/  LDG.E R15, desc[UR6][R2.64+-0x8] ;  /* 0xfffff806020f7981 */ /* 0x000f68000c1e1900 */
[----:B------:R-:W5:Y:S04]  /*02c0*/  LDG.E R16, desc[UR6][R2.64+-0x4] ;  /* 0xfffffc0602107981 */ /* 0x000f68000c1e1900 */
[----:B------:R-:W5:Y:S04]  /*02d0*/  LDG.E R17, desc[UR6][R2.64] ;  /* 0x0000000602117981 */ /* 0x000f68000c1e1900 */
[----:B------:R-:W5:Y:S04]  /*02e0*/  LDG.E R18, desc[UR6][R2.64+0x4] ;  /* 0x0000040602127981 */ /* 0x000f68000c1e1900 */
[----:B------:R-:W5:Y:S04]  /*02f0*/  LDG.E R19, desc[UR6][R2.64+0x8] ;  /* 0x0000080602137981 */ /* 0x000f68000c1e1900 */
[----:B------:R-:W5:Y:S01]  /*0300*/  LDG.E R20, desc[UR6][R2.64+0xc] ;  /* 0x00000c0602147981 */ /* 0x000f62000c1e1900 */
[----:B--2---:R-:W-:-:S03]  /*0310*/  IADD3 R22, PT, PT, R22, R21, R10 ;  /* 0x0000001516167210 */ /* 0x004fc60007ffe00a */
[----:B------:R-:W2:Y:S04]  /*0320*/  LDG.E R10, desc[UR6][R2.64+0x10] ;  /* 0x00001006020a7981 */ /* 0x000ea8000c1e1900 */
[----:B------:R-:W2:Y:S01]  /*0330*/  LDG.E R21, desc[UR6][R2.64+0x14] ;  /* 0x0000140602157981 */ /* 0x000ea2000c1e1900 */
[----:B---3--:R-:W-:-:S03]  /*0340*/  IADD3 R25, PT, PT, R25, R23, R22 ;  /* 0x0000001719197210 */ /* 0x008fc60007ffe016 */
[----:B------:R-:W3:Y:S04]  /*0350*/  LDG.E R23, desc[UR6][R2.64+0x18] ;  /* 0x0000180602177981 */ /* 0x000ee8000c1e1900 */
[----:B------:R-:W3:Y:S01]  /*0360*/  LDG.E R22, desc[UR6][R2.64+0x1c] ;  /* 0x00001c0602167981 */ /* 0x000ee2000c1e1900 */
[----:B------:R-:W-:Y:S01]  /*0370*/  VIADD R12, R12, 0x10 ;  /* 0x000000100c0c7836 */ /* 0x000fe20000000000 */
[----:B----4-:R-:W-:Y:S02]  /*0380*/  IADD3 R13, PT, PT, R14, R13, R25 ;  /* 0x0000000d0e0d7210 */ /* 0x010fe40007ffe019 */
[----:B------:R-:W-:Y:S02]  /*0390*/  IADD3 R14, P2, PT, R2, 0x40, RZ ;  /* 0x00000040020e7810 */ /* 0x000fe40007f5e0ff */
[----:B------:R-:W-:-:S02]  /*03a0*/  ISETP.NE.AND P1, PT, R12, RZ, PT ;  /* 0x000000ff0c00720c */ /* 0x000fc40003f25270 */
[----:B-----5:R-:W-:Y:S01]  /*03b0*/  IADD3 R13, PT, PT, R16, R15, R13 ;  /* 0x0000000f100d7210 */ /* 0x020fe20007ffe00d */
[----:B------:R-:W-:-:S03]  /*03c0*/  IMAD.X R15, RZ, RZ, R3, P2 ;  /* 0x000000ffff0f7224 */ /* 0x000fc600010e0603 */
[----:B------:R-:W-:-:S04]  /*03d0*/  IADD3 R13, PT, PT, R18, R17, R13 ;  /* 0x00000011120d7210 */ /* 0x000fc80007ffe00d */
[----:B------:R-:W-:-:S04]  /*03e0*/  IADD3 R13, PT, PT, R20, R19, R13 ;  /* 0x00000013140d7210 */ /* 0x000fc80007ffe00d */
[----:B--2---:R-:W-:-:S04]  /*03f0*/  IADD3 R10, PT, PT, R21, R10, R13 ;  /* 0x0000000a150a7210 */ /* 0x004fc80007ffe00d */
[----:B---3--:R-:W-:Y:S01]  /*0400*/  IADD3 R10, PT, PT, R22, R23, R10 ;  /* 0x00000017160a7210 */ /* 0x008fe20007ffe00a */
[----:B------:R-:W-:Y:S06]  /*0410*/  @P1 BRA `(.L_x_7) ;  /* 0xfffffffc00841947 */ /* 0x000fec000383ffff */
.L_x_6:
[----:B------:R-:W-:Y:S05]  /*0420*/  BSYNC.RECONVERGENT B1 ;  /* 0x0000000000017941 */ /* 0x000fea0003800200 */
.L_x_5:
[----:B------:R-:W-:Y:S05]  /*0430*/  @!P0 BRA `(.L_x_4) ;  /* 0x0000000000ec8947 */ /* 0x000fea0003800000 */
[----:B------:R-:W-:Y:S01]  /*0440*/  PRMT R13, R24, 0x9910, RZ ;  /* 0x00009910180d7816 */ /* 0x000fe200000000ff */
[----:B------:R-:W-:Y:S01]  /*0450*/  BSSY.RECONVERGENT B1, `(.L_x_8) ;  /* 0x0000018000017945 */ /* 0x000fe20003800200 */
[----:B------:R-:W-:Y:S02]  /*0460*/  PRMT R12, R5, 0x9910, RZ ;  /* 0x00009910050c7816 */ /* 0x000fe400000000ff */
[----:B------:R-:W-:-:S05]  /*0470*/  PRMT R2, R4, 0x9910, RZ ;  /* 0x0000991004027816 */ /* 0x000fca00000000ff */
[----:B------:R-:W-:-:S05]  /*0480*/  IMAD R2, R12, R2, R13 ;  /* 0x000000020c027224 */ /* 0x000fca00078e020d */
[----:B------:R-:W-:-:S04]  /*0490*/  LOP3.LUT R2, R2, 0xf, RZ, 0xc0, !PT ;  /* 0x0000000f02027812 */ /* 0x000fc800078ec0ff */
[C---:B------:R-:W-:Y:S01]  /*04a0*/  LOP3.LUT P1, RZ, R2.reuse, 0x7, RZ, 0xc0, !PT ;  /* 0x0000000702ff7812 */ /* 0x040fe2000782c0ff */
[----:B------:R-:W-:-:S05]  /*04b0*/  VIADD R3, R2, 0xffffffff ;  /* 0xffffffff02037836 */ /* 0x000fca0000000000 */
[----:B------:R-:W-:-:S13]  /*04c0*/  ISETP.GE.U32.AND P0, PT, R3, 0x7, PT ;  /* 0x000000070300780c */ /* 0x000fda0003f06070 */
[----:B------:R-:W-:Y:S05]  /*04d0*/  @!P0 BRA `(.L_x_9) ;  /* 0x00000000003c8947 */ /* 0x000fea0003800000 */
[----:B------:R-:W0:Y:S02]  /*04e0*/  LDC.64 R2, c[0x0][0x388] ;  /* 0x0000e200ff027b82 */ /* 0x000e240000000a00 */
[----:B0-----:R-:W-:-:S05]  /*04f0*/  IMAD.WIDE.U32 R2, R11, 0x4, R2 ;  /* 0x000000040b027825 */ /* 0x001fca00078e0002 */
[----:B------:R-:W2:Y:S04]  /*0500*/  LDG.E R15, desc[UR6][R2.64] ;  /* 0x00000006020f7981 */ /* 0x000ea8000c1e1900 */
[----:B------:R-:W2:Y:S04]  /*0510*/  LDG.E R14, desc[UR6][R2.64+0x4] ;  /* 0x00000406020e7981 */ /* 0x000ea8000c1e1900 */
[----:B------:R-:W3:Y:S04]  /*0520*/  LDG.E R17, desc[UR6][R2.64+0x8] ;  /* 0x0000080602117981 */ /* 0x000ee8000c1e1900 */
[----:B------:R-:W3:Y:S04]  /*0530*/  LDG.E R16, desc[UR6][R2.64+0xc] ;  /* 0x00000c0602107981 */ /* 0x000ee8000c1e1900 */
[----:B------:R-:W4:Y:S04]  /*0540*/  LDG.E R19, desc[UR6][R2.64+0x10] ;  /* 0x0000100602137981 */ /* 0x000f28000c1e1900 */
[----:B------:R-:W4:Y:S04]  /*0550*/  LDG.E R18, desc[UR6][R2.64+0x14] ;  /* 0x0000140602127981 */ /* 0x000f28000c1e1900 */
[----:B------:R-:W5:Y:S04]  /*0560*/  LDG.E R21, desc[UR6][R2.64+0x18] ;  /* 0x0000180602157981 */ /* 0x000f68000c1e1900 */
[----:B------:R-:W5:Y:S01]  /*0570*/  LDG.E R20, desc[UR6][R2.64+0x1c] ;  /* 0x00001c0602147981 */ /* 0x000f62000c1e1900 */
[----:B------:R-:W-:Y:S01]  /*0580*/  VIADD R11, R11, 0x8 ;  /* 0x000000080b0b7836 */ /* 0x000fe20000000000 */
[----:B--2---:R-:W-:-:S04]  /*0590*/  IADD3 R14, PT, PT, R14, R15, R10 ;  /* 0x0000000f0e0e7210 */ /* 0x004fc80007ffe00a */
[----:B---3--:R-:W-:-:S04]  /*05a0*/  IADD3 R14, PT, PT, R16, R17, R14 ;  /* 0x00000011100e7210 */ /* 0x008fc80007ffe00e */
[----:B----4-:R-:W-:-:S04]  /*05b0*/  IADD3 R14, PT, PT, R18, R19, R14 ;  /* 0x00000013120e7210 */ /* 0x010fc80007ffe00e */
[----:B-----5:R-:W-:-:S07]  /*05c0*/  IADD3 R10, PT, PT, R20, R21, R14 ;  /* 0x00000015140a7210 */ /* 0x020fce0007ffe00e */
.L_x_9:
[----:B------:R-:W-:Y:S05]  /*05d0*/  BSYNC.RECONVERGENT B1 ;  /* 0x0000000000017941 */ /* 0x000fea0003800200 */
.L_x_8:
[----:B------:R-:W-:Y:S05]  /*05e0*/  @!P1 BRA `(.L_x_4) ;  /* 0x0000000000809947 */ /* 0x000fea0003800000 */
[----:B------:R-:W-:Y:S01]  /*05f0*/  PRMT R2, R6, 0x9910, RZ ;  /* 0x0000991006027816 */ /* 0x000fe200000000ff */
[----:B------:R-:W-:Y:S04]  /*0600*/  BSSY.RECONVERGENT B1, `(.L_x_10) ;  /* 0x0000012000017945 */ /* 0x000fe80003800200 */
[----:B------:R-:W-:-:S05]  /*0610*/  IMAD R12, R12, R2, R13 ;  /* 0x000000020c0c7224 */ /* 0x000fca00078e020d */
[----:B------:R-:W-:-:S04]  /*0620*/  LOP3.LUT R12, R12, 0xffff, RZ, 0xc0, !PT ;  /* 0x0000ffff0c0c7812 */ /* 0x000fc800078ec0ff */
[C---:B------:R-:W-:Y:S02]  /*0630*/  LOP3.LUT R2, R12.reuse, 0x7, RZ, 0xc0, !PT ;  /* 0x000000070c027812 */ /* 0x040fe400078ec0ff */
[----:B------:R-:W-:-:S03]  /*0640*/  LOP3.LUT R12, R12, 0x3, RZ, 0xc0, !PT ;  /* 0x000000030c0c7812 */ /* 0x000fc600078ec0ff */
[----:B------:R-:W-:Y:S01]  /*0650*/  VIADD R2, R2, 0xffffffff ;  /* 0xffffffff02027836 */ /* 0x000fe20000000000 */
[----:B------:R-:W-:-:S04]  /*0660*/  ISETP.NE.AND P1, PT, R12, RZ, PT ;  /* 0x000000ff0c00720c */ /* 0x000fc80003f25270 */
[----:B------:R-:W-:-:S13]  /*0670*/  ISETP.GE.U32.AND P0, PT, R2, 0x3, PT ;  /* 0x000000030200780c */ /* 0x000fda0003f06070 */
[----:B------:R-:W-:Y:S05]  /*0680*/  @!P0 BRA `(.L_x_11) ;  /* 0x0000000000248947 */ /* 0x000fea0003800000 */
[----:B------:R-:W0:Y:S02]  /*0690*/  LDC.64 R2, c[0x0][0x388] ;  /* 0x0000e200ff027b82 */ /* 0x000e240000000a00 */
[----:B0-----:R-:W-:-:S05]  /*06a0*/  IMAD.WIDE.U32 R2, R11, 0x4, R2 ;  /* 0x000000040b027825 */ /* 0x001fca00078e0002 */
[----:B------:R-:W2:Y:S04]  /*06b0*/  LDG.E R13, desc[UR6][R2.64] ;  /* 0x00000006020d7981 */ /* 0x000ea8000c1e1900 */
[----:B------:R-:W2:Y:S04]  /*06c0*/  LDG.E R14, desc[UR6][R2.64+0x4] ;  /* 0x00000406020e7981 */ /* 0x000ea8000c1e1900 */
[----:B------:R-:W3:Y:S04]  /*06d0*/  LDG.E R15, desc[UR6][R2.64+0x8] ;  /* 0x00000806020f7981 */ /* 0x000ee8000c1e1900 */
[----:B------:R-:W3:Y:S01]  /*06e0*/  LDG.E R16, desc[UR6][R2.64+0xc] ;  /* 0x00000c0602107981 */ /* 0x000ee2000c1e1900 */
[----:B------:R-:W-:Y:S01]  /*06f0*/  VIADD R11, R11, 0x4 ;  /* 0x000000040b0b7836 */ /* 0x000fe20000000000 */
[----:B--2---:R-:W-:-:S04]  /*0700*/  IADD3 R10, PT, PT, R14, R13, R10 ;  /* 0x0000000d0e0a7210 */ /* 0x004fc80007ffe00a */
[----:B---3--:R-:W-:-:S07]  /*0710*/  IADD3 R10, PT, PT, R16, R15, R10 ;  /* 0x0000000f100a7210 */ /* 0x008fce0007ffe00a */
.L_x_11:
[----:B------:R-:W-:Y:S05]  /*0720*/  BSYNC.RECONVERGENT B1 ;  /* 0x0000000000017941 */ /* 0x000fea0003800200 */
.L_x_10:
[----:B------:R-:W-:Y:S05]  /*0730*/  @!P1 BRA `(.L_x_4) ;  /* 0x00000000002c9947 */ /* 0x000fea0003800000 */
[----:B------:R-:W0:Y:S02]  /*0740*/  LDC.64 R2, c[0x0][0x388] ;  /* 0x0000e200ff027b82 */ /* 0x000e240000000a00 */
[----:B0-----:R-:W-:-:S05]  /*0750*/  IMAD.WIDE.U32 R2, R11, 0x4, R2 ;  /* 0x000000040b027825 */ /* 0x001fca00078e0002 */
[----:B------:R-:W2:Y:S01]  /*0760*/  LDG.E R11, desc[UR6][R2.64] ;  /* 0x00000006020b7981 */ /* 0x000ea2000c1e1900 */
[----:B------:R-:W-:Y:S01]  /*0770*/  ISETP.NE.AND P0, PT, R12, 0x1, PT ;  /* 0x000000010c00780c */ /* 0x000fe20003f05270 */
[----:B--2---:R-:W-:-:S12]  /*0780*/  IMAD.IADD R10, R10, 0x1, R11 ;  /* 0x000000010a0a7824 */ /* 0x004fd800078e020b */
[----:B------:R-:W-:Y:S05]  /*0790*/  @!P0 BRA `(.L_x_4) ;  /* 0x0000000000148947 */ /* 0x000fea0003800000 */
[----:B------:R-:W-:Y:S01]  /*07a0*/  ISETP.NE.AND P0, PT, R12, 0x2, PT ;  /* 0x000000020c00780c */ /* 0x000fe20003f05270 */
[----:B------:R-:W2:-:S12]  /*07b0*/  LDG.E R11, desc[UR6][R2.64+0x4] ;  /* 0x00000406020b7981 */ /* 0x000e98000c1e1900 */
[----:B------:R-:W3:Y:S01]  /*07c0*/  @P0 LDG.E R13, desc[UR6][R2.64+0x8] ;  /* 0x00000806020d0981 */ /* 0x000ee2000c1e1900 */
[----:B--2---:R-:W-:-:S04]  /*07d0*/  IMAD.IADD R10, R10, 0x1, R11 ;  /* 0x000000010a0a7824 */ /* 0x004fc800078e020b */
[----:B---3--:R-:W-:-:S07]  /*07e0*/  @P0 IMAD.IADD R10, R10, 0x1, R13 ;  /* 0x000000010a0a0824 */ /* 0x008fce00078e020d */
.L_x_4:
[----:B------:R-:W-:Y:S05]  /*07f0*/  BSYNC.RECONVERGENT B0 ;  /* 0x0000000000007941 */ /* 0x000fea0003800200 */
.L_x_3:
[----:B------:R-:W0:Y:S08]  /*0800*/  LDC.64 R2, c[0x0][0x388] ;  /* 0x0000e200ff027b82 */ /* 0x000e300000000a00 */
[----:B------:R-:W1:Y:S01]  /*0810*/  LDC.64 R12, c[0x0][0x380] ;  /* 0x0000e000ff0c7b82 */ /* 0x000e620000000a00 */
[----:B0-----:R-:W-:-:S06]  /*0820*/  IMAD.WIDE R2, R8, 0x4, R2 ;  /* 0x0000000408027825 */ /* 0x001fcc00078e0202 */
[----:B------:R-:W2:Y:S01]  /*0830*/  LDG.E R3, desc[UR6][R2.64] ;  /* 0x0000000602037981 */ /* 0x000ea2000c1e1900 */
[----:B------:R-:W-:Y:S01]  /*0840*/  BSSY.RECONVERGENT B0, `(.L_x_12) ;  /* 0x0000060000007945 */ /* 0x000fe20003800200 */
[----:B--2---:R-:W-:-:S13]  /*0850*/  ISETP.GE.AND P0, PT, R3, 0x1, PT ;  /* 0x000000010300780c */ /* 0x004fda0003f06270 */
[----:B-1----:R-:W-:Y:S05]  /*0860*/  @!P0 BRA `(.L_x_13) ;  /* 0x0000000400748947 */ /* 0x002fea0003800000 */
[----:B------:R-:W-:-:S05]  /*0870*/  IMAD.WIDE R12, R8, 0x4, R12 ;  /* 0x00000004080c7825 */ /* 0x000fca00078e020c */
[----:B------:R0:W5:Y:S01]  /*0880*/  LDG.E R2, desc[UR6][R12.64] ;  /* 0x000000060c027981 */ /* 0x000162000c1e1900 */
[C---:B------:R-:W-:Y:S01]  /*0890*/  ISETP.GE.U32.AND P1, PT, R3.reuse, 0x8, PT ;  /* 0x000000080300780c */ /* 0x040fe20003f26070 */
[----:B------:R-:W-:Y:S01]  /*08a0*/  BSSY.RECONVERGENT B1, `(.L_x_14) ;  /* 0x0000022000017945 */ /* 0x000fe20003800200 */
[----:B------:R-:W-:-:S04]  /*08b0*/  LOP3.LUT R18, R3, 0x7, RZ, 0xc0, !PT ;  /* 0x0000000703127812 */ /* 0x000fc800078ec0ff */
[----:B------:R-:W-:-:S07]  /*08c0*/  ISETP.NE.AND P0, PT, R18, RZ, PT ;  /* 0x000000ff1200720c */ /* 0x000fce0003f05270 */
[----:B0-----:R-:W-:Y:S06]  /*08d0*/  @!P1 BRA `(.L_x_15) ;  /* 0x0000000000789947 */ /* 0x001fec0003800000 */
[----:B------:R-:W0:Y:S01]  /*08e0*/  LDC.64 R14, c[0x4][RZ] ;  /* 0x01000000ff0e7b82 */ /* 0x000e220000000a00 */
[----:B------:R-:W-:Y:S01]  /*08f0*/  IMAD.MOV.U32 R11, RZ, RZ, RZ ;  /* 0x000000ffff0b7224 */ /* 0x000fe200078e00ff */
[----:B------:R-:W-:-:S06]  /*0900*/  LOP3.LUT R20, R3, 0x7ffffff8, RZ, 0xc0, !PT ;  /* 0x7ffffff803147812 */ /* 0x000fcc00078ec0ff */
[----:B------:R-:W1:Y:S02]  /*0910*/  LDC.64 R12, c[0x0][0x398] ;  /* 0x0000e600ff0c7b82 */ /* 0x000e640000000a00 */
.L_x_16:
[----:B--2---:R-:W2:Y:S01]  /*0920*/  S2R R16, SR_LANEID ;  /* 0x0000000000107919 */ /* 0x004ea20000000000 */
[----:B------:R-:W-:Y:S02]  /*0930*/  VOTEU.ANY UR4, UPT, PT ;  /* 0x0000000000047886 */ /* 0x000fe400038e0100 */
[----:B------:R-:W-:Y:S02]  /*0940*/  UFLO.U32 UR5, UR4 ;  /* 0x00000004000572bd */ /* 0x000fe400080e0000 */
[----:B------:R-:W0:Y:S04]  /*0950*/  POPC R19, UR4 ;  /* 0x0000000400137d09 */ /* 0x000e280008000000 */
[----:B--2---:R-:W-:Y:S01]  /*0960*/  ISETP.EQ.U32.AND P1, PT, R16, UR5, PT ;  /* 0x0000000510007c0c */ /* 0x004fe2000bf22070 */
[----:B-1----:R-:W-:-:S12]  /*0970*/  IMAD.WIDE R16, R10, 0x4, R12 ;  /* 0x000000040a107825 */ /* 0x002fd800078e020c */
[----:B0-----:R2:W-:Y:S04]  /*0980*/  @P1 REDG.E.ADD.STRONG.GPU desc[UR6][R14.64], R19 ;  /* 0x000000130e00198e */ /* 0x0015e8000c12e106 */
[----:B-----5:R2:W-:Y:S04]  /*0990*/  STG.E desc[UR6][R16.64], R2 ;  /* 0x0000000210007986 */ /* 0x0205e8000c101906 */
[----:B------:R2:W-:Y:S04]  /*09a0*/  @P1 REDG.E.ADD.STRONG.GPU desc[UR6][R14.64], R19 ;  /* 0x000000130e00198e */ /* 0x0005e8000c12e106 */
[----:B------:R2:W-:Y:S04]  /*09b0*/  STG.E desc[UR6][R16.64+0x4], R2 ;  /* 0x0000040210007986 */ /* 0x0005e8000c101906 */
[----:B------:R2:W-:Y:S04]  /*09c0*/  @P1 REDG.E.ADD.STRONG.GPU desc[UR6][R14.64], R19 ;  /* 0x000000130e00198e */ /* 0x0005e8000c12e106 */
[----:B------:R2:W-:Y:S04]  /*09d0*/  STG.E desc[UR6][R16.64+0x8], R2 ;  /* 0x0000080210007986 */ /* 0x0005e8000c101906 */
[----:B------:R2:W-:Y:S04]  /*09e0*/  @P1 REDG.E.ADD.STRONG.GPU desc[UR6][R14.64], R19 ;  /* 0x000000130e00198e */ /* 0x0005e8000c12e106 */
[----:B------:R2:W-:Y:S04]  /*09f0*/  STG.E desc[UR6][R16.64+0xc], R2 ;  /* 0x00000c0210007986 */ /* 0x0005e8000c101906 */
[----:B------:R2:W-:Y:S04]  /*0a00*/  @P1 REDG.E.ADD.STRONG.GPU desc[UR6][R14.64], R19 ;  /* 0x000000130e00198e */ /* 0x0005e8000c12e106 */
[----:B------:R2:W-:Y:S04]  /*0a10*/  STG.E desc[UR6][R16.64+0x10], R2 ;  /* 0x0000100210007986 */ /* 0x0005e8000c101906 */
[----:B------:R2:W-:Y:S04]  /*0a20*/  @P1 REDG.E.ADD.STRONG.GPU desc[UR6][R14.64], R19 ;  /* 0x000000130e00198e */ /* 0x0005e8000c12e106 */
[----:B------:R2:W-:Y:S01]  /*0a30*/  STG.E desc[UR6][R16.64+0x14], R2 ;  /* 0x0000140210007986 */ /* 0x0005e2000c101906 */
[----:B------:R-:W-:-:S03]  /*0a40*/  VIADD R11, R11, 0x8 ;  /* 0x000000080b0b7836 */ /* 0x000fc60000000000 */
[----:B------:R2:W-:Y:S04]  /*0a50*/  @P1 REDG.E.ADD.STRONG.GPU desc[UR6][R14.64], R19 ;  /* 0x000000130e00198e */ /* 0x0005e8000c12e106 */
[----:B------:R2:W-:Y:S04]  /*0a60*/  STG.E desc[UR6][R16.64+0x18], R2 ;  /* 0x0000180210007986 */ /* 0x0005e8000c101906 */
[----:B------:R2:W-:Y:S01]  /*0a70*/  @P1 REDG.E.ADD.STRONG.GPU desc[UR6][R14.64], R19 ;  /* 0x000000130e00198e */ /* 0x0005e2000c12e106 */
[----:B------:R-:W-:Y:S01]  /*0a80*/  ISETP.NE.AND P1, PT, R11, R20, PT ;  /* 0x000000140b00720c */ /* 0x000fe20003f25270 */
[----:B------:R-:W-:-:S02]  /*0a90*/  VIADD R10, R10, 0x8 ;  /* 0x000000080a0a7836 */ /* 0x000fc40000000000 */
[----:B------:R2:W-:Y:S10]  /*0aa0*/  STG.E desc[UR6][R16.64+0x1c], R2 ;  /* 0x00001c0210007986 */ /* 0x0005f4000c101906 */
[----:B------:R-:W-:Y:S05]  /*0ab0*/  @P1 BRA `(.L_x_16) ;  /* 0xfffffffc00981947 */ /* 0x000fea000383ffff */
.L_x_15:
[----:B------:R-:W-:Y:S05]  /*0ac0*/  BSYNC.RECONVERGENT B1 ;  /* 0x0000000000017941 */ /* 0x000fea0003800200 */
.L_x_14:
[----:B------:R-:W-:Y:S05]  /*0ad0*/  @!P0 BRA `(.L_x_13) ;  /* 0x0000000000d88947 */ /* 0x000fea0003800000 */
[----:B------:R-:W-:Y:S01]  /*0ae0*/  ISETP.GE.U32.AND P0, PT, R18, 0x4, PT ;  /* 0x000000041200780c */ /* 0x000fe20003f06070 */
[----:B------:R-:W-:Y:S01]  /*0af0*/  BSSY.RECONVERGENT B1, `(.L_x_17) ;  /* 0x0000015000017945 */ /* 0x000fe20003800200 */
[----:B--2---:R-:W-:-:S04]  /*0b00*/  LOP3.LUT R16, R3, 0x3, RZ, 0xc0, !PT ;  /* 0x0000000303107812 */ /* 0x004fc800078ec0ff */
[----:B------:R-:W-:-:S07]  /*0b10*/  ISETP.NE.AND P1, PT, R16, RZ, PT ;  /* 0x000000ff1000720c */ /* 0x000fce0003f25270 */
[----:B------:R-:W-:Y:S06]  /*0b20*/  @!P0 BRA `(.L_x_18) ;  /* 0x0000000000448947 */ /* 0x000fec0003800000 */
[----:B------:R-:W0:Y:S01]  /*0b30*/  S2R R17, SR_LANEID ;  /* 0x0000000000117919 */ /* 0x000e220000000000 */
[----:B------:R-:W1:Y:S01]  /*0b40*/  LDC.64 R14, c[0x0][0x398] ;  /* 0x0000e600ff0e7b82 */ /* 0x000e620000000a00 */
[----:B------:R-:W-:Y:S02]  /*0b50*/  VOTEU.ANY UR4, UPT, PT ;  /* 0x0000000000047886 */ /* 0x000fe400038e0100 */
[----:B------:R-:W-:Y:S02]  /*0b60*/  UFLO.U32 UR5, UR4 ;  /* 0x00000004000572bd */ /* 0x000fe400080e0000 */
[----:B------:R-:W2:Y:S03]  /*0b70*/  POPC R11, UR4 ;  /* 0x00000004000b7d09 */ /* 0x000ea60008000000 */
[----:B------:R-:W2:Y:S01]  /*0b80*/  LDC.64 R12, c[0x4][RZ] ;  /* 0x01000000ff0c7b82 */ /* 0x000ea20000000a00 */
[----:B-1----:R-:W-:Y:S01]  /*0b90*/  IMAD.WIDE R14, R10, 0x4, R14 ;  /* 0x000000040a0e7825 */ /* 0x002fe200078e020e */
[----:B0-----:R-:W-:-:S13]  /*0ba0*/  ISETP.EQ.U32.AND P0, PT, R17, UR5, PT ;  /* 0x0000000511007c0c */ /* 0x001fda000bf02070 */
[----:B--2---:R0:W-:Y:S04]  /*0bb0*/  @P0 REDG.E.ADD.STRONG.GPU desc[UR6][R12.64], R11 ;  /* 0x0000000b0c00098e */ /* 0x0041e8000c12e106 */
[----:B-----5:R0:W-:Y:S04]  /*0bc0*/  STG.E desc[UR6][R14.64], R2 ;  /* 0x000000020e007986 */ /* 0x0201e8000c101906 */
[----:B------:R0:W-:Y:S04]  /*0bd0*/  @P0 REDG.E.ADD.STRONG.GPU desc[UR6][R12.64], R11 ;  /* 0x0000000b0c00098e */ /* 0x0001e8000c12e106 */
[----:B------:R0:W-:Y:S04]  /*0be0*/  STG.E desc[UR6][R14.64+0x4], R2 ;  /* 0x000004020e007986 */ /* 0x0001e8000c101906 */
[----:B------:R0:W-:Y:S04]  /*0bf0*/  @P0 REDG.E.ADD.STRONG.GPU desc[UR6][R12.64], R11 ;  /* 0x0000000b0c00098e */ /* 0x0001e8000c12e106 */
[----:B------:R0:W-:Y:S04]  /*0c00*/  STG.E desc[UR6][R14.64+0x8], R2 ;  /* 0x000008020e007986 */ /* 0x0001e8000c101906 */
[----:B------:R0:W-:Y:S01]  /*0c10*/  @P0 REDG.E.ADD.STRONG.GPU desc[UR6][R12.64], R11 ;  /* 0x0000000b0c00098e */ /* 0x0001e2000c12e106 */
[----:B------:R-:W-:-:S03]  /*0c20*/  VIADD R10, R10, 0x4 ;  /* 0x000000040a0a7836 */ /* 0x000fc60000000000 */
[----:B------:R0:W-:Y:S04]  /*0c30*/  STG.E desc[UR6][R14.64+0xc], R2 ;  /* 0x00000c020e007986 */ /* 0x0001e8000c101906 */
.L_x_18:
[----:B------:R-:W-:Y:S05]  /*0c40*/  BSYNC.RECONVERGENT B1 ;  /* 0x0000000000017941 */ /* 0x000fea0003800200 */
.L_x_17:
[----:B------:R-:W-:Y:S05]  /*0c50*/  @!P1 BRA `(.L_x_13) ;  /* 0x0000000000789947 */ /* 0x000fea0003800000 */
[----:B------:R-:W-:Y:S01]  /*0c60*/  ISETP.NE.AND P0, PT, R16, 0x1, PT ;  /* 0x000000011000780c */ /* 0x000fe20003f05270 */
[----:B------:R-:W-:Y:S01]  /*0c70*/  BSSY.RECONVERGENT B1, `(.L_x_19) ;  /* 0x0000011000017945 */ /* 0x000fe20003800200 */
[----:B------:R-:W-:-:S04]  /*0c80*/  LOP3.LUT R3, R3, 0x1, RZ, 0xc0, !PT ;  /* 0x0000000103037812 */ /* 0x000fc800078ec0ff */
[----:B------:R-:W-:-:S07]  /*0c90*/  ISETP.NE.U32.AND P1, PT, R3, 0x1, PT ;  /* 0x000000010300780c */ /* 0x000fce0003f25070 */
[----:B------:R-:W-:Y:S06]  /*0ca0*/  @!P0 BRA `(.L_x_20) ;  /* 0x0000000000348947 */ /* 0x000fec0003800000 */
[----:B0-----:R-:W0:Y:S01]  /*0cb0*/  S2R R11, SR_LANEID ;  /* 0x00000000000b7919 */ /* 0x001e220000000000 */
        /* <DEDUP_REMOVED lines=9> */
[----:B------:R1:W-:Y:S01]  /*0d50*/  @P0 REDG.E.ADD.STRONG.GPU desc[UR6][R12.64], R3 ;  /* 0x000000030c00098e */ /* 0x0003e2000c12e106 */
[----:B------:R-:W-:-:S03]  /*0d60*/  VIADD R10, R10, 0x2 ;  /* 0x000000020a0a7836 */ /* 0x000fc60000000000 */
[----:B------:R1:W-:Y:S04]  /*0d70*/  STG.E desc[UR6][R14.64+0x4], R2 ;  /* 0x000004020e007986 */ /* 0x0003e8000c101906 */
.L_x_20:
[----:B------:R-:W-:Y:S05]  /*0d80*/  BSYNC.RECONVERGENT B1 ;  /* 0x0000000000017941 */ /* 0x000fea0003800200 */
.L_x_19:
[----:B------:R-:W-:Y:S05]  /*0d90*/  @P1 BRA `(.L_x_13) ;  /* 0x0000000000281947 */ /* 0x000fea0003800000 */
[----:B0-----:R-:W0:Y:S01]  /*0da0*/  S2R R11, SR_LANEID ;  /* 0x00000000000b7919 */ /* 0x001e220000000000 */
[----:B-1----:R-:W1:Y:S01]  /*0db0*/  LDC.64 R14, c[0x0][0x398] ;  /* 0x0000e600ff0e7b82 */ /* 0x002e620000000a00 */
[----:B------:R-:W-:Y:S02]  /*0dc0*/  VOTEU.ANY UR4, UPT, PT ;  /* 0x0000000000047886 */ /* 0x000fe400038e0100 */
[----:B------:R-:W-:Y:S02]  /*0dd0*/  UFLO.U32 UR5, UR4 ;  /* 0x00000004000572bd */ /* 0x000fe400080e0000 */
[----:B------:R-:W2:Y:S03]  /*0de0*/  POPC R3, UR4 ;  /* 0x0000000400037d09 */ /* 0x000ea60008000000 */
[----:B------:R-:W2:Y:S01]  /*0df0*/  LDC.64 R12, c[0x4][RZ] ;  /* 0x01000000ff0c7b82 */ /* 0x000ea20000000a00 */
[----:B0-----:R-:W-:Y:S01]  /*0e00*/  ISETP.EQ.U32.AND P0, PT, R11, UR5, PT ;  /* 0x000000050b007c0c */ /* 0x001fe2000bf02070 */
[----:B-1----:R-:W-:-:S12]  /*0e10*/  IMAD.WIDE R10, R10, 0x4, R14 ;  /* 0x000000040a0a7825 */ /* 0x002fd800078e020e */
[----:B--2---:R3:W-:Y:S04]  /*0e20*/  @P0 REDG.E.ADD.STRONG.GPU desc[UR6][R12.64], R3 ;  /* 0x000000030c00098e */ /* 0x0047e8000c12e106 */
[----:B-----5:R3:W-:Y:S02]  /*0e30*/  STG.E desc[UR6][R10.64], R2 ;  /* 0x000000020a007986 */ /* 0x0207e4000c101906 */
.L_x_13:
[----:B------:R-:W-:Y:S05]  /*0e40*/  BSYNC.RECONVERGENT B0 ;  /* 0x0000000000007941 */ /* 0x000fea0003800200 */
.L_x_12:
[----:B------:R-:W-:Y:S02]  /*0e50*/  IMAD.IADD R8, R5, 0x1, R8 ;  /* 0x0000000105087824 */ /* 0x000fe400078e0208 */
[----:B------:R-:W-:Y:S02]  /*0e60*/  VIADD R4, R4, 0x1 ;  /* 0x0000000104047836 */ /* 0x000fe40000000000 */
[----:B------:R-:W-:Y:S01]  /*0e70*/  VIADD R6, R6, 0x1 ;  /* 0x0000000106067836 */ /* 0x000fe20000000000 */
[----:B------:R-:W-:Y:S01]  /*0e80*/  ISETP.GE.AND P0, PT, R8, R9, PT ;  /* 0x000000090800720c */ /* 0x000fe20003f06270 */
[----:B------:R-:W-:-:S12]  /*0e90*/  VIADD R7, R7, 0x1 ;  /* 0x0000000107077836 */ /* 0x000fd80000000000 */
[----:B------:R-:W-:Y:S05]  /*0ea0*/  @!P0 BRA `(.L_x_21) ;  /* 0xfffffff000988947 */ /* 0x000fea000383ffff */
[----:B------:R-:W-:Y:S05]  /*0eb0*/  EXIT ;  /* 0x000000000000794d */ /* 0x000fea0003800000 */
.L_x_22:
        /* <DEDUP_REMOVED lines=12> */
.L_x_35:


//--------------------- .text._Z7scatterPiS_S_S_S_ --------------------------
	.section	.text._Z7scatterPiS_S_S_S_,"ax",@progbits
	.align	128
        .global         _Z7scatterPiS_S_S_S_
        .type           _Z7scatterPiS_S_S_S_,@function
        .size           _Z7scatterPiS_S_S_S_,(.L_x_36 - _Z7scatterPiS_S_S_S_)
        .other          _Z7scatterPiS_S_S_S_,@"STO_CUDA_ENTRY STV_DEFAULT"
_Z7scatterPiS_S_S_S_:
.text._Z7scatterPiS_S_S_S_:
        /* <DEDUP_REMOVED lines=10> */
[----:B------:R-:W0:Y:S01]  /*00a0*/  LDC.64 R2, c[0x0][0x380] ;  /* 0x0000e000ff027b82 */ /* 0x000e220000000a00 */
[----:B------:R-:W1:Y:S01]  /*00b0*/  LDCU UR6, c[0x0][0x370] ;  /* 0x00006e00ff0677ac */ /* 0x000e620008000800 */
[----:B------:R-:W-:-:S06]  /*00c0*/  MOV R19, R11 ;  /* 0x0000000b00137202 */ /* 0x000fcc0000000f00 */
[----:B------:R-:W2:Y:S08]  /*00d0*/  LDC.64 R4, c[0x0][0x3a0] ;  /* 0x0000e800ff047b82 */ /* 0x000eb00000000a00 */
[----:B------:R-:W3:Y:S01]  /*00e0*/  LDC.64 R6, c[0x0][0x390] ;  /* 0x0000e400ff067b82 */ /* 0x000ee20000000a00 */
[----:B-1----:R-:W-:-:S07]  /*00f0*/  IMAD R18, R18, UR6, RZ ;  /* 0x0000000612127c24 */ /* 0x002fce000f8e02ff */
[----:B------:R-:W1:Y:S02]  /*0100*/  LDC.64 R8, c[0x0][0x398] ;  /* 0x0000e600ff087b82 */ /* 0x000e640000000a00 */
.L_x_23:
[----:B0-----:R-:W-:-:S05]  /*0110*/  IMAD.WIDE R10, R19, 0x4, R2 ;  /* 0x00000004130a7825 */ /* 0x001fca00078e0202 */
[----:B----4-:R-:W3:Y:S04]  /*0120*/  LDG.E R17, desc[UR4][R10.64] ;  /* 0x000000040a117981 */ /* 0x010ee8000c1e1900 */
[----:B------:R-:W4:Y:S01]  /*0130*/  LDG.E R16, desc[UR4][R10.64+0x4] ;  /* 0x000004040a107981 */ /* 0x000f22000c1e1900 */
[----:B---3--:R-:W-:-:S06]  /*0140*/  IMAD.WIDE R12, R17, 0x4, R6 ;  /* 0x00000004110c7825 */ /* 0x008fcc00078e0206 */
[----:B------:R-:W3:Y:S01]  /*0150*/  LDG.E R13, desc[UR4][R12.64] ;  /* 0x000000040c0d7981 */ /* 0x000ee2000c1e1900 */
[----:B-1----:R-:W-:Y:S01]  /*0160*/  IMAD.WIDE R14, R19, 0x4, R8 ;  /* 0x00000004130e7825 */ /* 0x002fe200078e0208 */
[----:B----4-:R-:W-:-:S03]  /*0170*/  IADD3 R21, PT, PT, -R17, R16, RZ ;  /* 0x0000001011157210 */ /* 0x010fc60007ffe1ff */
[----:B--2---:R-:W-:Y:S01]  /*0180*/  IMAD.WIDE R16, R19, 0x4, R4 ;  /* 0x0000000413107825 */ /* 0x004fe200078e0204 */
[----:B------:R-:W-:-:S04]  /*0190*/  IADD3 R19, PT, PT, R18, R19, RZ ;  /* 0x0000001312137210 */ /* 0x000fc80007ffe0ff */
[----:B------:R-:W-:Y:S01]  /*01a0*/  ISETP.GE.AND P0, PT, R19, R0, PT ;  /* 0x000000001300720c */ /* 0x000fe20003f06270 */
[----:B---3--:R4:W-:Y:S04]  /*01b0*/  STG.E desc[UR4][R14.64], R13 ;  /* 0x0000000d0e007986 */ /* 0x0089e8000c101904 */
[----:B------:R4:W-:Y:S08]  /*01c0*/  STG.E desc[UR4][R16.64], R21 ;  /* 0x0000001510007986 */ /* 0x0009f0000c101904 */
[----:B------:R-:W-:Y:S05]  /*01d0*/  @!P0 BRA `(.L_x_23) ;  /* 0xfffffffc00cc8947 */ /* 0x000fea000383ffff */
[----:B------:R-:W-:Y:S05]  /*01e0*/  EXIT ;  /* 0x000000000000794d */ /* 0x000fea0003800000 */
.L_x_24:
        /* <DEDUP_REMOVED lines=9> */
.L_x_36:


//--------------------- .text._Z7compactPiS_S_i   --------------------------
	.section	.text._Z7compactPiS_S_i,"ax",@progbits
	.align	128
        .global         _Z7compactPiS_S_i
        .type           _Z7compactPiS_S_i,@function
        .size           _Z7compactPiS_S_i,(.L_x_37 - _Z7compactPiS_S_i)
        .other          _Z7compactPiS_S_i,@"STO_CUDA_ENTRY STV_DEFAULT"
_Z7compactPiS_S_i:
.text._Z7compactPiS_S_i:
[----:B------:R-:W-:Y:S01]  /*0000*/  LDC R1, c[0x0][0x37c] ;  /* 0x0000df00ff017b82 */ /* 0x000fe20000000800 */
[----:B------:R-:W0:Y:S07]  /*0010*/  S2R R9, SR_TID.X ;  /* 0x0000000000097919 */ /* 0x000e2e0000002100 */
[----:B------:R-:W0:Y:S08]  /*0020*/  S2UR UR4, SR_CTAID.X ;  /* 0x00000000000479c3 */ /* 0x000e300000002500 */
[----:B------:R-:W0:Y:S08]  /*0030*/  LDC R14, c[0x0][0x360] ;  /* 0x0000d800ff0e7b82 */ /* 0x000e300000000800 */
[----:B------:R-:W1:Y:S01]  /*0040*/  LDC R8, c[0x0][0x398] ;  /* 0x0000e600ff087b82 */ /* 0x000e620000000800 */
[----:B0-----:R-:W-:-:S05]  /*0050*/  IMAD R9, R14, UR4, R9 ;  /* 0x000000040e097c24 */ /* 0x001fca000f8e0209 */
[----:B-1----:R-:W-:-:S13]  /*0060*/  ISETP.GE.AND P0, PT, R9, R8, PT ;  /* 0x000000080900720c */ /* 0x002fda0003f06270 */
[----:B------:R-:W-:Y:S05]  /*0070*/  @P0 EXIT ;  /* 0x000000000000094d */ /* 0x000fea0003800000 */
[----:B------:R-:W0:Y:S01]  /*0080*/  LDC.64 R6, c[0x0][0x380] ;  /* 0x0000e000ff067b82 */ /* 0x000e220000000a00 */
[----:B------:R-:W1:Y:S01]  /*0090*/  LDCU UR4, c[0x0][0x370] ;  /* 0x00006e00ff0477ac */ /* 0x000e620008000800 */
[----:B------:R-:W2:Y:S06]  /*00a0*/  LDCU.64 UR6, c[0x0][0x358] ;  /* 0x00006b00ff0677ac */ /* 0x000eac0008000a00 */
[----:B------:R-:W3:Y:S01]  /*00b0*/  LDC R0, c[0x0][0x398] ;  /* 0x0000e600ff007b82 */ /* 0x000ee20000000800 */
[----:B------:R-:W4:Y:S07]  /*00c0*/  LDCU UR5, c[0x0][0x398] ;  /* 0x00007300ff0577ac */ /* 0x000f2e0008000800 */
[----:B------:R-:W2:Y:S01]  /*00d0*/  LDC.64 R2, c[0x0][0x380] ;  /* 0x0000e000ff027b82 */ /* 0x000ea20000000a00 */
[----:B-1----:R-:W-:-:S07]  /*00e0*/  IMAD R14, R14, UR4, RZ ;  /* 0x000000040e0e7c24 */ /* 0x002fce000f8e02ff */
[----:B------:R-:W1:Y:S01]  /*00f0*/  LDC.64 R4, c[0x0][0x388] ;  /* 0x0000e200ff047b82 */ /* 0x000e620000000a00 */
[C---:B0-----:R-:W-:Y:S01]  /*0100*/  IMAD.WIDE R6, R8.reuse, 0x4, R6 ;  /* 0x0000000408067825 */ /* 0x041fe200078e0206 */
[----:B----4-:R-:W-:-:S07]  /*0110*/  IADD3 R8, PT, PT, R8, -0x1, RZ ;  /* 0xffffffff08087810 */ /* 0x010fce0007ffe0ff */
.L_x_29:
[C---:B------:R-:W-:Y:S01]  /*0120*/  ISETP.NE.AND P1, PT, R9.reuse, RZ, PT ;  /* 0x000000ff0900720c */ /* 0x040fe20003f25270 */
[----:B------:R-:W-:Y:S01]  /*0130*/  BSSY.RECONVERGENT B0, `(.L_x_25) ;  /* 0x000000a000007945 */ /* 0x000fe20003800200 */
[----:B------:R-:W-:-:S11]  /*0140*/  ISETP.NE.AND P0, PT, R9, R8, PT ;  /* 0x000000080900720c */ /* 0x000fd60003f05270 */
[----:B0-----:R-:W0:Y:S02]  /*0150*/  @!P1 LDC.64 R16, c[0x0][0x388] ;  /* 0x0000e200ff109b82 */ /* 0x001e240000000a00 */
[----:B----4-:R-:W-:Y:S05]  /*0160*/  @P0 BRA `(.L_x_26) ;  /* 0x0000000000180947 */ /* 0x010fea0003800000 */
[----:B--2---:R-:W1:Y:S01]  /*0170*/  LDG.E R11, desc[UR6][R6.64+-0x4] ;  /* 0xfffffc06060b7981 */ /* 0x004e62000c1e1900 */
[----:B------:R-:W2:Y:S01]  /*0180*/  LDC.64 R12, c[0x0][0x390] ;  /* 0x0000e400ff0c7b82 */ /* 0x000ea20000000a00 */
[----:B-1----:R-:W-:-:S05]  /*0190*/  IMAD.WIDE R10, R11, 0x4, R4 ;  /* 0x000000040b0a7825 */ /* 0x002fca00078e0204 */
[----:B---3--:R4:W-:Y:S04]  /*01a0*/  STG.E desc[UR6][R10.64], R0 ;  /* 0x000000000a007986 */ /* 0x0089e8000c101906 */
[----:B------:R-:W2:Y:S04]  /*01b0*/  LDG.E R15, desc[UR6][R6.64+-0x4] ;  /* 0xfffffc06060f7981 */ /* 0x000ea8000c1e1900 */
[----:B--2---:R4:W-:Y:S02]  /*01c0*/  STG.E desc[UR6][R12.64], R15 ;  /* 0x0000000f0c007986 */ /* 0x0049e4000c101906 */
.L_x_26:
[----:B--2---:R-:W-:Y:S05]  /*01d0*/  BSYNC.RECONVERGENT B0 ;  /* 0x0000000000007941 */ /* 0x004fea0003800200 */
.L_x_25:
[----:B0-----:R0:W-:Y:S01]  /*01e0*/  @!P1 STG.E desc[UR6][R16.64], RZ ;  /* 0x000000ff10009986 */ /* 0x0011e2000c101906 */
[----:B------:R-:W-:Y:S04]  /*01f0*/  BSSY.RECONVERGENT B0, `(.L_x_27) ;  /* 0x0000009000007945 */ /* 0x000fe80003800200 */
[----:B------:R-:W-:Y:S05]  /*0200*/  @!P1 BRA `(.L_x_28) ;  /* 0x00000000001c9947 */ /* 0x000fea0003800000 */
[----:B----4-:R-:W-:-:S05]  /*0210*/  IMAD.WIDE R10, R9, 0x4, R2 ;  /* 0x00000004090a7825 */ /* 0x010fca00078e0202 */
[----:B------:R-:W2:Y:S04]  /*0220*/  LDG.E R15, desc[UR6][R10.64] ;  /* 0x000000060a0f7981 */ /* 0x000ea8000c1e1900 */
[----:B------:R-:W2:Y:S02]  /*0230*/  LDG.E R12, desc[UR6][R10.64+-0x4] ;  /* 0xfffffc060a0c7981 */ /* 0x000ea4000c1e1900 */
[----:B--2---:R-:W-:-:S13]  /*0240*/  ISETP.NE.AND P0, PT, R15, R12, PT ;  /* 0x0000000c0f00720c */ /* 0x004fda0003f05270 */
[----:B------:R-:W2:Y:S02]  /*0250*/  @P0 LDC.64 R12, c[0x0][0x388] ;  /* 0x0000e200ff0c0b82 */ /* 0x000ea40000000a00 */
[----:B--2---:R-:W-:-:S05]  /*0260*/  @P0 IMAD.WIDE R12, R15, 0x4, R12 ;  /* 0x000000040f0c0825 */ /* 0x004fca00078e020c */
[----:B------:R2:W-:Y:S02]  /*0270*/  @P0 STG.E desc[UR6][R12.64+-0x4], R9 ;  /* 0xfffffc090c000986 */ /* 0x0005e4000c101906 */
.L_x_28:
[----:B------:R-:W-:Y:S05]  /*0280*/  BSYNC.RECONVERGENT B0 ;  /* 0x0000000000007941 */ /* 0x000fea0003800200 */
.L_x_27:
[----:B--2---:R-:W-:-:S04]  /*0290*/  IADD3 R9, PT, PT, R14, R9, RZ ;  /* 0x000000090e097210 */ /* 0x004fc80007ffe0ff */
[----:B------:R-:W-:-:S13]  /*02a0*/  ISETP.GE.AND P0, PT, R9, UR5, PT ;  /* 0x0000000509007c0c */ /* 0x000fda000bf06270 */
[----:B------:R-:W-:Y:S05]  /*02b0*/  @!P0 BRA `(.L_x_29) ;  /* 0xfffffffc00988947 */ /* 0x000fea000383ffff */
[----:B------:R-:W-:Y:S05]  /*02c0*/  EXIT ;  /* 0x000000000000794d */ /* 0x000fea0003800000 */
.L_x_30:
        /* <DEDUP_REMOVED lines=11> */
.L_x_37:


//--------------------- .text._Z4maskPiS_i        --------------------------
	.section	.text._Z4maskPiS_i,"ax",@progbits
	.align	128
        .global         _Z4maskPiS_i
        .type           _Z4maskPiS_i,@function
        .size           _Z4maskPiS_i,(.L_x_38 - _Z4maskPiS_i)
        .other          _Z4maskPiS_i,@"STO_CUDA_ENTRY STV_DEFAULT"
_Z4maskPiS_i:
.text._Z4maskPiS_i:
[----:B------:R-:W-:Y:S01]  /*0000*/  LDC R1, c[0x0][0x37c] ;  /* 0x0000df00ff017b82 */ /* 0x000fe20000000800 */
[----:B------:R-:W0:Y:S07]  /*0010*/  S2R R0, SR_TID.X ;  /* 0x0000000000007919 */ /* 0x000e2e0000002100 */
[----:B------:R-:W0:Y:S01]  /*0020*/  S2UR UR4, SR_CTAID.X ;  /* 0x00000000000479c3 */ /* 0x000e220000002500 */
[----:B------:R-:W1:Y:S07]  /*0030*/  LDCU UR5, c[0x0][0x390] ;  /* 0x00007200ff0577ac */ /* 0x000e6e0008000800 */
[----:B------:R-:W0:Y:S02]  /*0040*/  LDC R9, c[0x0][0x360] ;  /* 0x0000d800ff097b82 */ /* 0x000e240000000800 */
[----:B0-----:R-:W-:-:S05]  /*0050*/  IMAD R0, R9, UR4, R0 ;  /* 0x0000000409007c24 */ /* 0x001fca000f8e0200 */
[----:B-1----:R-:W-:-:S13]  /*0060*/  ISETP.GE.AND P0, PT, R0, UR5, PT ;  /* 0x0000000500007c0c */ /* 0x002fda000bf06270 */
[----:B------:R-:W-:Y:S05]  /*0070*/  @P0 EXIT ;  /* 0x000000000000094d */ /* 0x000fea0003800000 */
[----:B------:R-:W0:Y:S01]  /*0080*/  LDCU UR4, c[0x0][0x370] ;  /* 0x00006e00ff0477ac */ /* 0x000e220008000800 */
[----:B------:R-:W1:Y:S01]  /*0090*/  LDCU.64 UR6, c[0x0][0x358] ;  /* 0x00006b00ff0677ac */ /* 0x000e620008000a00 */
[----:B------:R-:W2:Y:S01]  /*00a0*/  LDCU UR5, c[0x0][0x390] ;  /* 0x00007200ff0577ac */ /* 0x000ea20008000800 */
[----:B0-----:R-:W-:-:S07]  /*00b0*/  IMAD R9, R9, UR4, RZ ;  /* 0x0000000409097c24 */ /* 0x001fce000f8e02ff */
.L_x_31:
[----:B------:R-:W-:Y:S01]  /*00c0*/  ISETP.NE.AND P1, PT, R0, RZ, PT ;  /* 0x000000ff0000720c */ /* 0x000fe20003f25270 */
[----:B0-----:R-:W0:Y:S08]  /*00d0*/  LDC.64 R4, c[0x0][0x380] ;  /* 0x0000e000ff047b82 */ /* 0x001e300000000a00 */
[----:B------:R-:W3:Y:S04]  /*00e0*/  LDC.64 R6, c[0x0][0x388] ;  /* 0x0000e200ff067b82 */ /* 0x000ee80000000a00 */
[----:B------:R-:W-:-:S04]  /*00f0*/  @!P1 IMAD.MOV.U32 R13, RZ, RZ, 0x1 ;  /* 0x00000001ff0d9424 */ /* 0x000fc800078e00ff */
[----:B------:R-:W1:Y:S01]  /*0100*/  @!P1 LDC.64 R2, c[0x0][0x388] ;  /* 0x0000e200ff029b82 */ /* 0x000e620000000a00 */
[C---:B0-----:R-:W-:Y:S01]  /*0110*/  @P1 IMAD.WIDE R4, R0.reuse, 0x4, R4 ;  /* 0x0000000400041825 */ /* 0x041fe200078e0204 */
[----:B-1----:R0:W-:Y:S04]  /*0120*/  @!P1 STG.E desc[UR6][R2.64], R13 ;  /* 0x0000000d02009986 */ /* 0x0021e8000c101906 */
[----:B------:R-:W4:Y:S04]  /*0130*/  @P1 LDG.E R8, desc[UR6][R4.64] ;  /* 0x0000000604081981 */ /* 0x000f28000c1e1900 */
[----:B------:R-:W4:Y:S01]  /*0140*/  @P1 LDG.E R11, desc[UR6][R4.64+-0x4] ;  /* 0xfffffc06040b1981 */ /* 0x000f22000c1e1900 */
[----:B---3--:R-:W-:Y:S01]  /*0150*/  @P1 IMAD.WIDE R6, R0, 0x4, R6 ;  /* 0x0000000400061825 */ /* 0x008fe200078e0206 */
[----:B------:R-:W-:-:S02]  /*0160*/  IADD3 R0, PT, PT, R9, R0, RZ ;  /* 0x0000000009007210 */ /* 0x000fc40007ffe0ff */
[----:B----4-:R-:W-:-:S04]  /*0170*/  @P1 ISETP.NE.AND P0, PT, R8, R11, PT ;  /* 0x0000000b0800120c */ /* 0x010fc80003f05270 */
[----:B------:R-:W-:Y:S02]  /*0180*/  @P1 SEL R11, RZ, 0x1, !P0 ;  /* 0x00000001ff0b1807 */ /* 0x000fe40004000000 */
[----:B--2---:R-:W-:-:S03]  /*0190*/  ISETP.GE.AND P0, PT, R0, UR5, PT ;  /* 0x0000000500007c0c */ /* 0x004fc6000bf06270 */
[----:B------:R0:W-:Y:S10]  /*01a0*/  @P1 STG.E desc[UR6][R6.64], R11 ;  /* 0x0000000b06001986 */ /* 0x0001f4000c101906 */
[----:B------:R-:W-:Y:S05]  /*01b0*/  @!P0 BRA `(.L_x_31) ;  /* 0xfffffffc00c08947 */ /* 0x000fea000383ffff */
[----:B------:R-:W-:Y:S05]  /*01c0*/  EXIT ;  /* 0x000000000000794d */ /* 0x000fea0003800000 */
.L_x_32:
        /* <DEDUP_REMOVED lines=11> */
.L_x_38:


//--------------------- .nv.shared.reserved.0     --------------------------
	.section	.nv.shared.reserved.0,"aw",@nobits
	.weak		__nv_reservedSMEM_offset_0_alias
	.size		__nv_reservedSMEM_offset_0_alias, 0, 64
	.other		__nv_reservedSMEM_offset_0_alias,@"STO_CUDA_RESERVED_SHARED STV_DEFAULT"
__nv_reservedSMEM_offset_0_alias:
	.zero		0
	.zero		64


//--------------------- .nv.global                --------------------------
	.section	.nv.global,"aw",@nobits
	.align	4
.nv.global:
	.type		counter,@object
	.size		counter,(_ZN34_INTERNAL_0da63183_4_k_cu_284c7f1b6thrust24THRUST_300001_SM_1000_NS12placeholders2_7E - counter)
counter:
	.zero		4
	.type		_ZN34_INTERNAL_0da63183_4_k_cu_284c7f1b6thrust24THRUST_300001_SM_1000_NS12placeholders2_7E,@object
	.size		_ZN34_INTERNAL_0da63183_4_k_cu_284c7f1b6thrust24THRUST_300001_SM_1000_NS12placeholders2_7E,(_ZN34_INTERNAL_0da63183_4_k_cu_284c7f1b4cuda3std3__45__cpo5crendE - _ZN34_INTERNAL_0da63183_4_k_cu_284c7f1b6thrust24THRUST_300001_SM_1000_NS12placeholders2_7E)
_ZN34_INTERNAL_0da63183_4_k_cu_284c7f1b6thrust24THRUST_300001_SM_1000_NS12placeholders2_7E:
	.zero		1
	.type		_ZN34_INTERNAL_0da63183_4_k_cu_284c7f1b4cuda3std3__45__cpo5crendE,@object
	.size		_ZN34_INTERNAL_0da63183_4_k_cu_284c7f1b4cuda3std3__45__cpo5crendE,(_ZN34_INTERNAL_0da63183_4_k_cu_284c7f1b4cuda3std6ranges3__45__cpo4prevE - _ZN34_INTERNAL_0da63183_4_k_cu_284c7f1b4cuda3std3__45__cpo5crendE)
_ZN34_INTERNAL_0da63183_4_k_cu_284c7f1b4cuda3std3__45__cpo5crendE:
	.zero		1
	.type		_ZN34_INTERNAL_0da63183_4_k_cu_284c7f1b4cuda3std6ranges3__45__cpo4prevE,@object
	.size		_ZN34_INTERNAL_0da63183_4_k_cu_284c7f1b4cuda3std6ranges3__45__cpo4prevE,(_ZN34_INTERNAL_0da63183_4_k_cu_284c7f1b6thrust24THRUST_300001_SM_1000_NS6system6detail10sequential3seqE - _ZN34_INTERNAL_0da63183_4_k_cu_284c7f1b4cuda3std6ranges3__45__cpo4prevE)
_ZN34_INTERNAL_0da63183_4_k_cu_284c7f1b4cuda3std6ranges3__45__cpo4prevE:
	.zero		1
	.type		_ZN34_INTERNAL_0da63183_4_k_cu_284c7f1b6thrust24THRUST_300001_SM_1000_NS6system6detail10sequential3seqE,@object
	.size		_ZN34_INTERNAL_0da63183_4_k_cu_284c7f1b6thrust24THRUST_300001_SM_1000_NS6system6detail10sequential3seqE,(_ZN34_INTERNAL_0da63183_4_k_cu_284c7f1b4cuda3std6ranges3__45__cpo9iter_moveE - _ZN34_INTERNAL_0da63183_4_k_cu_284c7f1b6thrust24THRUST_300001_SM_1000_NS6system6detail10sequential3seqE)
_ZN34_INTERNAL_0da63183_4_k_cu_284c7f1b6thrust24THRUST_300001_SM_1000_NS6system6detail10sequential3seqE:
	.zero		1
	.type		_ZN34_INTERNAL_0da63183_4_k_cu_284c7f1b4cuda3std6ranges3__45__cpo9iter_moveE,@object
	.size		_ZN34_INTERNAL_0da63183_4_k_cu_284c7f1b4cuda3std6ranges3__45__cpo9iter_moveE,(_ZN34_INTERNAL_0da63183_4_k_cu_284c7f1b6thrust24THRUST_300001_SM_1000_NS3seqE - _ZN34_INTERNAL_0da63183_4_k_cu_284c7f1b4cuda3std6ranges3__45__cpo9iter_moveE)
_ZN34_INTERNAL_0da63183_4_k_cu_284c7f1b4cuda3std6ranges3__45__cpo9iter_moveE:
	.zero		1
	.type		_ZN34_INTERNAL_0da63183_4_k_cu_284c7f1b6thrust24THRUST_300001_SM_1000_NS3seqE,@object
	.size		_ZN34_INTERNAL_0da63183_4_k_cu_284c7f1b6thrust24THRUST_300001_SM_1000_NS3seqE,(_ZN34_INTERNAL_0da63183_4_k_cu_284c7f1b4cuda3std3__420unreachable_sentinelE - _ZN34_INTERNAL_0da63183_4_k_cu_284c7f1b6thrust24THRUST_300001_SM_1000_NS3seqE)
_ZN34_INTERNAL_0da63183_4_k_cu_284c7f1b6thrust24THRUST_300001_SM_1000_NS3seqE:
	.zero		1
	.type		_ZN34_INTERNAL_0da63183_4_k_cu_284c7f1b4cuda3std3__420unreachable_sentinelE,@object
	.size		_ZN34_INTERNAL_0da63183_4_k_cu_284c7f1b4cuda3std3__420unreachable_sentinelE,(_ZN34_INTERNAL_0da63183_4_k_cu_284c7f1b4cuda3std6ranges3__45__cpo5ssizeE - _ZN34_INTERNAL_0da63183_4_k_cu_284c7f1b4cuda3std3__420unreachable_sentinelE)
_ZN34_INTERNAL_0da63183_4_k_cu_284c7f1b4cuda3std3__420unreachable_sentinelE:
	.zero		1
	.type		_ZN34_INTERNAL_0da63183_4_k_cu_284c7f1b4cuda3std6ranges3__45__cpo5ssizeE,@object
	.size		_ZN34_INTERNAL_0da63183_4_k_cu_284c7f1b4cuda3std6ranges3__45__cpo5ssizeE,(_ZN34_INTERNAL_0da63183_4_k_cu_284c7f1b6thrust24THRUST_300001_SM_1000_NS12placeholders2_3E - _ZN34_INTERNAL_0da63183_4_k_cu_284c7f1b4cuda3std6ranges3__45__cpo5ssizeE)
_ZN34_INTERNAL_0da63183_4_k_cu_284c7f1b4cuda3std6ranges3__45__cpo5ssizeE:
	.zero		1
	.type		_ZN34_INTERNAL_0da63183_4_k_cu_284c7f1b6thrust24THRUST_300001_SM_1000_NS12placeholders2_3E,@object
	.size		_ZN34_INTERNAL_0da63183_4_k_cu_284c7f1b6thrust24THRUST_300001_SM_1000_NS12placeholders2_3E,(_ZN34_INTERNAL_0da63183_4_k_cu_284c7f1b4cuda3std3__45__cpo4cendE - _ZN34_INTERNAL_0da63183_4_k_cu_284c7f1b6thrust24THRUST_300001_SM_1000_NS12placeholders2_3E)
_ZN34_INTERNAL_0da63183_4_k_cu_284c7f1b6thrust24THRUST_300001_SM_1000_NS12placeholders2_3E:
	.zero		1
	.type		_ZN34_INTERNAL_0da63183_4_k_cu_284c7f1b4cuda3std3__45__cpo4cendE,@object
	.size		_ZN34_INTERNAL_0da63183_4_k_cu_284c7f1b4cuda3std3__45__cpo4cendE,(_ZN34_INTERNAL_0da63183_4_k_cu_284c7f1b4cuda3std6ranges3__45__cpo4cendE - _ZN34_INTERNAL_0da63183_4_k_cu_284c7f1b4cuda3std3__45__cpo4cendE)
_ZN34_INTERNAL_0da63183_4_k_cu_284c7f1b4cuda3std3__45__cpo4cendE:
	.zero		1
	.type		_ZN34_INTERNAL_0da63183_4_k_cu_284c7f1b4cuda3std6ranges3__45__cpo4cendE,@object
	.size		_ZN34_INTERNAL_0da63183_4_k_cu_284c7f1b4cuda3std6ranges3__45__cpo4cendE,(_ZN34_INTERNAL_0da63183_4_k_cu_284c7f1b6thrust24THRUST_300001_SM_1000_NS12placeholders2_9E - _ZN34_INTERNAL_0da63183_4_k_cu_284c7f1b4cuda3std6ranges3__45__cpo4cendE)
_ZN34_INTERNAL_0da63183_4_k_cu_284c7f1b4cuda3std6ranges3__45__cpo4cendE:
	.zero		1
	.type		_ZN34_INTERNAL_0da63183_4_k_cu_284c7f1b6thrust24THRUST_300001_SM_1000_NS12placeholders2_9E,@object
	.size		_ZN34_INTERNAL_0da63183_4_k_cu_284c7f1b6thrust24THRUST_300001_SM_1000_NS12placeholders2_9E,(_ZN34_INTERNAL_0da63183_4_k_cu_284c7f1b4cuda3std3__419piecewise_constructE - _ZN34_INTERNAL_0da63183_4_k_cu_284c7f1b6thrust24THRUST_300001_SM_1000_NS12placeholders2_9E)
_ZN34_INTERNAL_0da63183_4_k_cu_284c7f1b6thrust24THRUST_300001_SM_1000_NS12placeholders2_9E:
	.zero		1
	.type		_ZN34_INTERNAL_0da63183_4_k_cu_284c7f1b4cuda3std3__419piecewise_constructE,@object
	.size		_ZN34_INTERNAL_0da63183_4_k_cu_284c7f1b4cuda3std3__419piecewise_constructE,(_ZN34_INTERNAL_0da63183_4_k_cu_284c7f1b4cuda3std6ranges3__45__cpo5cdataE - _ZN34_INTERNAL_0da63183_4_k_cu_284c7f1b4cuda3std3__419piecewise_constructE)
_ZN34_INTERNAL_0da63183_4_k_cu_284c7f1b4cuda3std3__419piecewise_constructE:
	.zero		1
	.type		_ZN34_INTERNAL_0da63183_4_k_cu_284c7f1b4cuda3std6ranges3__45__cpo5cdataE,@object
	.size		_ZN34_INTERNAL_0da63183_4_k_cu_284c7f1b4cuda3std6ranges3__45__cpo5cdataE,(_ZN34_INTERNAL_0da63183_4_k_cu_284c7f1b6thrust24THRUST_300001_SM_1000_NS12placeholders2_1E - _ZN34_INTERNAL_0da63183_4_k_cu_284c7f1b4cuda3std6ranges3__45__cpo5cdataE)
_ZN34_INTERNAL_0da63183_4_k_cu_284c7f1b4cuda3std6ranges3__45__cpo5cdataE:
	.zero		1
	.type		_ZN34_INTERNAL_0da63183_4_k_cu_284c7f1b6thrust24THRUST_300001_SM_1000_NS12placeholders2_1E,@object
	.size		_ZN34_INTERNAL_0da63183_4_k_cu_284c7f1b6thrust24THRUST_300001_SM_1000_NS12placeholders2_1E,(_ZN34_INTERNAL_0da63183_4_k_cu_284c7f1b4cuda3std3__45__cpo3endE - _ZN34_INTERNAL_0da63183_4_k_cu_284c7f1b6thrust24THRUST_300001_SM_1000_NS12placeholders2_1E)
_ZN34_INTERNAL_0da63183_4_k_cu_284c7f1b6thrust24THRUST_300001_SM_1000_NS12placeholders2_1E:
	.zero		1
	.type		_ZN34_INTERNAL_0da63183_4_k_cu_284c7f1b4cuda3std3__45__cpo3endE,@object
	.size		_ZN34_INTERNAL_0da63183_4_k_cu_284c7f1b4cuda3std3__45__cpo3endE,(_ZN34_INTERNAL_0da63183_4_k_cu_284c7f1b4cuda3std6ranges3__45__cpo3endE - _ZN34_INTERNAL_0da63183_4_k_cu_284c7f1b4cuda3std3__45__cpo3endE)
_ZN34_INTERNAL_0da63183_4_k_cu_284c7f1b4cuda3std3__45__cpo3endE:
	.zero		1
	.type		_ZN34_INTERNAL_0da63183_4_k_cu_284c7f1b4cuda3std6ranges3__45__cpo3endE,@object
	.size		_ZN34_INTERNAL_0da63183_4_k_cu_284c7f1b4cuda3std6ranges3__45__cpo3endE,(_ZN34_INTERNAL_0da63183_4_k_cu_284c7f1b6thrust24THRUST_300001_SM_1000_NS12placeholders2_5E - _ZN34_INTERNAL_0da63183_4_k_cu_284c7f1b4cuda3std6ranges3__45__cpo3endE)
_ZN34_INTERNAL_0da63183_4_k_cu_284c7f1b4cuda3std6ranges3__45__cpo3endE:
	.zero		1
	.type		_ZN34_INTERNAL_0da63183_4_k_cu_284c7f1b6thrust24THRUST_300001_SM_1000_NS12placeholders2_5E,@object
	.size		_ZN34_INTERNAL_0da63183_4_k_cu_284c7f1b6thrust24THRUST_300001_SM_1000_NS12placeholders2_5E,(_ZN34_INTERNAL_0da63183_4_k_cu_284c7f1b4cuda3std3__45__cpo4rendE - _ZN34_INTERNAL_0da63183_4_k_cu_284c7f1b6thrust24THRUST_300001_SM_1000_NS12placeholders2_5E)
_ZN34_INTERNAL_0da63183_4_k_cu_284c7f1b6thrust24THRUST_300001_SM_1000_NS12placeholders2_5E:
	.zero		1
	.type		_ZN34_INTERNAL_0da63183_4_k_cu_284c7f1b4cuda3std3__45__cpo4rendE,@object
	.size		_ZN34_INTERNAL_0da63183_4_k_cu_284c7f1b4cuda3std3__45__cpo4rendE,(_ZN34_INTERNAL_0da63183_4_k_cu_284c7f1b4cuda3std6ranges3__45__cpo9iter_swapE - _ZN34_INTERNAL_0da63183_4_k_cu_284c7f1b4cuda3std3__45__cpo4rendE)
_ZN34_INTERNAL_0da63183_4_k_cu_284c7f1b4cuda3std3__45__cpo4rendE:
	.zero		1
	.type		_ZN34_INTERNAL_0da63183_4_k_cu_284c7f1b4cuda3std6ranges3__45__cpo9iter_swapE,@object
	.size		_ZN34_INTERNAL_0da63183_4_k_cu_284c7f1b4cuda3std6ranges3__45__cpo9iter_swapE,(_ZN34_INTERNAL_0da63183_4_k_cu_284c7f1b4cuda3std3__48unexpectE - _ZN34_INTERNAL_0da63183_4_k_cu_284c7f1b4cuda3std6ranges3__45__cpo9iter_swapE)
_ZN34_INTERNAL_0da63183_4_k_cu_284c7f1b4cuda3std6ranges3__45__cpo9iter_swapE:
	.zero		1
	.type		_ZN34_INTERNAL_0da63183_4_k_cu_284c7f1b4cuda3std3__48unexpectE,@object
	.size		_ZN34_INTERNAL_0da63183_4_k_cu_284c7f1b4cuda3std3__48unexpectE,(_ZN34_INTERNAL_0da63183_4_k_cu_284c7f1b6thrust24THRUST_300001_SM_1000_NS8cuda_cub3parE - _ZN34_INTERNAL_0da63183_4_k_cu_284c7f1b4cuda3std3__48unexpectE)
_ZN34_INTERNAL_0da63183_4_k_cu_284c7f1b4cuda3std3__48unexpectE:
	.zero		1
	.type		_ZN34_INTERNAL_0da63183_4_k_cu_284c7f1b6thrust24THRUST_300001_SM_1000_NS8cuda_cub3parE,@object
	.size		_ZN34_INTERNAL_0da63183_4_k_cu_284c7f1b6thrust24THRUST_300001_SM_1000_NS8cuda_cub3parE,(_ZN34_INTERNAL_0da63183_4_k_cu_284c7f1b6thrust24THRUST_300001_SM_1000_NS12placeholders2_8E - _ZN34_INTERNAL_0da63183_4_k_cu_284c7f1b6thrust24THRUST_300001_SM_1000_NS8cuda_cub3parE)
_ZN34_INTERNAL_0da63183_4_k_cu_284c7f1b6thrust24THRUST_300001_SM_1000_NS8cuda_cub3parE:
	.zero		1
	.type		_ZN34_INTERNAL_0da63183_4_k_cu_284c7f1b6thrust24THRUST_300001_SM_1000_NS12placeholders2_8E,@object
	.size		_ZN34_INTERNAL_0da63183_4_k_cu_284c7f1b6thrust24THRUST_300001_SM_1000_NS12placeholders2_8E,(_ZN34_INTERNAL_0da63183_4_k_cu_284c7f1b4cuda3std3__436_GLOBAL__N__0da63183_4_k_cu_284c7f1b6ignoreE - _ZN34_INTERNAL_0da63183_4_k_cu_284c7f1b6thrust24THRUST_300001_SM_1000_NS12placeholders2_8E)
_ZN34_INTERNAL_0da63183_4_k_cu_284c7f1b6thrust24THRUST_300001_SM_1000_NS12placeholders2_8E:
	.zero		1
	.type		_ZN34_INTERNAL_0da63183_4_k_cu_284c7f1b4cuda3std3__436_GLOBAL__N__0da63183_4_k_cu_284c7f1b6ignoreE,@object
	.size		_ZN34_INTERNAL_0da63183_4_k_cu_284c7f1b4cuda3std3__436_GLOBAL__N__0da63183_4_k_cu_284c7f1b6ignoreE,(_ZN34_INTERNAL_0da63183_4_k_cu_284c7f1b4cuda3std6ranges3__45__cpo4dataE - _ZN34_INTERNAL_0da63183_4_k_cu_284c7f1b4cuda3std3__436_GLOBAL__N__0da63183_4_k_cu_284c7f1b6ignoreE)
_ZN34_INTERNAL_0da63183_4_k_cu_284c7f1b4cuda3std3__436_GLOBAL__N__0da63183_4_k_cu_284c7f1b6ignoreE:
	.zero		1
	.type		_ZN34_INTERNAL_0da63183_4_k_cu_284c7f1b4cuda3std6ranges3__45__cpo4dataE,@object
	.size		_ZN34_INTERNAL_0da63183_4_k_cu_284c7f1b4cuda3std6ranges3__45__cpo4dataE,(_ZN34_INTERNAL_0da63183_4_k_cu_284c7f1b6thrust24THRUST_300001_SM_1000_NS6system3cpp3parE - _ZN34_INTERNAL_0da63183_4_k_cu_284c7f1b4cuda3std6ranges3__45__cpo4dataE)
_ZN34_INTERNAL_0da63183_4_k_cu_284c7f1b4cuda3std6ranges3__45__cpo4dataE:
	.zero		1
	.type		_ZN34_INTERNAL_0da63183_4_k_cu_284c7f1b6thrust24THRUST_300001_SM_1000_NS6system3cpp3parE,@object
	.size		_ZN34_INTERNAL_0da63183_4_k_cu_284c7f1b6thrust24THRUST_300001_SM_1000_NS6system3cpp3parE,(_ZN34_INTERNAL_0da63183_4_k_cu_284c7f1b4cuda3std3__45__cpo5beginE - _ZN34_INTERNAL_0da63183_4_k_cu_284c7f1b6thrust24THRUST_300001_SM_1000_NS6system3cpp3parE)
_ZN34_INTERNAL_0da63183_4_k_cu_284c7f1b6thrust24THRUST_300001_SM_1000_NS6system3cpp3parE:
	.zero		1
	.type		_ZN34_INTERNAL_0da63183_4_k_cu_284c7f1b4cuda3std3__45__cpo5beginE,@object
	.size		_ZN34_INTERNAL_0da63183_4_k_cu_284c7f1b4cuda3std3__45__cpo5beginE,(_ZN34_INTERNAL_0da63183_4_k_cu_284c7f1b4cuda3std6ranges3__45__cpo5beginE - _ZN34_INTERNAL_0da63183_4_k_cu_284c7f1b4cuda3std3__45__cpo5beginE)
_ZN34_INTERNAL_0da63183_4_k_cu_284c7f1b4cuda3std3__45__cpo5beginE:
	.zero		1
	.type		_ZN34_INTERNAL_0da63183_4_k_cu_284c7f1b4cuda3std6ranges3__45__cpo5beginE,@object
	.size		_ZN34_INTERNAL_0da63183_4_k_cu_284c7f1b4cuda3std6ranges3__45__cpo5beginE,(_ZN34_INTERNAL_0da63183_4_k_cu_284c7f1b6thrust24THRUST_300001_SM_1000_NS6deviceE - _ZN34_INTERNAL_0da63183_4_k_cu_284c7f1b4cuda3std6ranges3__45__cpo5beginE)
_ZN34_INTERNAL_0da63183_4_k_cu_284c7f1b4cuda3std6ranges3__45__cpo5beginE:
	.zero		1
	.type		_ZN34_INTERNAL_0da63183_4_k_cu_284c7f1b6thrust24THRUST_300001_SM_1000_NS6deviceE,@object
	.size		_ZN34_INTERNAL_0da63183_4_k_cu_284c7f1b6thrust24THRUST_300001_SM_1000_NS6deviceE,(_ZN34_INTERNAL_0da63183_4_k_cu_284c7f1b4cuda3std3__47nulloptE - _ZN34_INTERNAL_0da63183_4_k_cu_284c7f1b6thrust24THRUST_300001_SM_1000_NS6deviceE)
_ZN34_INTERNAL_0da63183_4_k_cu_284c7f1b6thrust24THRUST_300001_SM_1000_NS6deviceE:
	.zero		1
	.type		_ZN34_INTERNAL_0da63183_4_k_cu_284c7f1b4cuda3std3__47nulloptE,@object
	.size		_ZN34_INTERNAL_0da63183_4_k_cu_284c7f1b4cuda3std3__47nulloptE,(_ZN34_INTERNAL_0da63183_4_k_cu_284c7f1b4cuda3std6ranges3__45__cpo8distanceE - _ZN34_INTERNAL_0da63183_4_k_cu_284c7f1b4cuda3std3__47nulloptE)
_ZN34_INTERNAL_0da63183_4_k_cu_284c7f1b4cuda3std3__47nulloptE:
	.zero		1
	.type		_ZN34_INTERNAL_0da63183_4_k_cu_284c7f1b4cuda3std6ranges3__45__cpo8distanceE,@object
	.size		_ZN34_INTERNAL_0da63183_4_k_cu_284c7f1b4cuda3std6ranges3__45__cpo8distanceE,(_ZN34_INTERNAL_0da63183_4_k_cu_284c7f1b6thrust24THRUST_300001_SM_1000_NS12placeholders2_4E - _ZN34_INTERNAL_0da63183_4_k_cu_284c7f1b4cuda3std6ranges3__45__cpo8distanceE)
_ZN34_INTERNAL_0da63183_4_k_cu_284c7f1b4cuda3std6ranges3__45__cpo8distanceE:
	.zero		1
	.type		_ZN34_INTERNAL_0da63183_4_k_cu_284c7f1b6thrust24THRUST_300001_SM_1000_NS12placeholders2_4E,@object
	.size		_ZN34_INTERNAL_0da63183_4_k_cu_284c7f1b6thrust24THRUST_300001_SM_1000_NS12placeholders2_4E,(_ZN34_INTERNAL_0da63183_4_k_cu_284c7f1b4cuda3std3__45__cpo6rbeginE - _ZN34_INTERNAL_0da63183_4_k_cu_284c7f1b6thrust24THRUST_300001_SM_1000_NS12placeholders2_4E)
_ZN34_INTERNAL_0da63183_4_k_cu_284c7f1b6thrust24THRUST_300001_SM_1000_NS12placeholders2_4E:
	.zero		1
	.type		_ZN34_INTERNAL_0da63183_4_k_cu_284c7f1b4cuda3std3__45__cpo6rbeginE,@object
	.size		_ZN34_INTERNAL_0da63183_4_k_cu_284c7f1b4cuda3std3__45__cpo6rbeginE,(_ZN34_INTERNAL_0da63183_4_k_cu_284c7f1b4cuda3std6ranges3__45__cpo7advanceE - _ZN34_INTERNAL_0da63183_4_k_cu_284c7f1b4cuda3std3__45__cpo6rbeginE)
_ZN34_INTERNAL_0da63183_4_k_cu_284c7f1b4cuda3std3__45__cpo6rbeginE:
	.zero		1
	.type		_ZN34_INTERNAL_0da63183_4_k_cu_284c7f1b4cuda3std6ranges3__45__cpo7advanceE,@object
	.size		_ZN34_INTERNAL_0da63183_4_k_cu_284c7f1b4cuda3std6ranges3__45__cpo7advanceE,(_ZN34_INTERNAL_0da63183_4_k_cu_284c7f1b6thrust24THRUST_300001_SM_1000_NS12placeholders3_10E - _ZN34_INTERNAL_0da63183_4_k_cu_284c7f1b4cuda3std6ranges3__45__cpo7advanceE)
_ZN34_INTERNAL_0da63183_4_k_cu_284c7f1b4cuda3std6ranges3__45__cpo7advanceE:
	.zero		1
	.type		_ZN34_INTERNAL_0da63183_4_k_cu_284c7f1b6thrust24THRUST_300001_SM_1000_NS12placeholders3_10E,@object
	.size		_ZN34_INTERNAL_0da63183_4_k_cu_284c7f1b6thrust24THRUST_300001_SM_1000_NS12placeholders3_10E,(_ZN34_INTERNAL_0da63183_4_k_cu_284c7f1b4cuda3std3__48in_placeE - _ZN34_INTERNAL_0da63183_4_k_cu_284c7f1b6thrust24THRUST_300001_SM_1000_NS12placeholders3_10E)
_ZN34_INTERNAL_0da63183_4_k_cu_284c7f1b6thrust24THRUST_300001_SM_1000_NS12placeholders3_10E:
	.zero		1
	.type		_ZN34_INTERNAL_0da63183_4_k_cu_284c7f1b4cuda3std3__48in_placeE,@object
	.size		_ZN34_INTERNAL_0da63183_4_k_cu_284c7f1b4cuda3std3__48in_placeE,(_ZN34_INTERNAL_0da63183_4_k_cu_284c7f1b4cuda3std6ranges3__45__cpo4sizeE - _ZN34_INTERNAL_0da63183_4_k_cu_284c7f1b4cuda3std3__48in_placeE)
_ZN34_INTERNAL_0da63183_4_k_cu_284c7f1b4cuda3std3__48in_placeE:
	.zero		1
	.type		_ZN34_INTERNAL_0da63183_4_k_cu_284c7f1b4cuda3std6ranges3__45__cpo4sizeE,@object
	.size		_ZN34_INTERNAL_0da63183_4_k_cu_284c7f1b4cuda3std6ranges3__45__cpo4sizeE,(_ZN34_INTERNAL_0da63183_4_k_cu_284c7f1b6thrust24THRUST_300001_SM_1000_NS12placeholders2_2E - _ZN34_INTERNAL_0da63183_4_k_cu_284c7f1b4cuda3std6ranges3__45__cpo4sizeE)
_ZN34_INTERNAL_0da63183_4_k_cu_284c7f1b4cuda3std6ranges3__45__cpo4sizeE:
	.zero		1
	.type		_ZN34_INTERNAL_0da63183_4_k_cu_284c7f1b6thrust24THRUST_300001_SM_1000_NS12placeholders2_2E,@object
	.size		_ZN34_INTERNAL_0da63183_4_k_cu_284c7f1b6thrust24THRUST_300001_SM_1000_NS12placeholders2_2E,(_ZN34_INTERNAL_0da63183_4_k_cu_284c7f1b4cuda3std3__45__cpo6cbeginE - _ZN34_INTERNAL_0da63183_4_k_cu_284c7f1b6thrust24THRUST_300001_SM_1000_NS12placeholders2_2E)
_ZN34_INTERNAL_0da63183_4_k_cu_284c7f1b6thrust24THRUST_300001_SM_1000_NS12placeholders2_2E:
	.zero		1
	.type		_ZN34_INTERNAL_0da63183_4_k_cu_284c7f1b4cuda3std3__45__cpo6cbeginE,@object
	.size		_ZN34_INTERNAL_0da63183_4_k_cu_284c7f1b4cuda3std3__45__cpo6cbeginE,(_ZN34_INTERNAL_0da63183_4_k_cu_284c7f1b4cuda3std6ranges3__45__cpo6cbeginE - _ZN34_INTERNAL_0da63183_4_k_cu_284c7f1b4cuda3std3__45__cpo6cbeginE)
_ZN34_INTERNAL_0da63183_4_k_cu_284c7f1b4cuda3std3__45__cpo6cbeginE:
	.zero		1
	.type		_ZN34_INTERNAL_0da63183_4_k_cu_284c7f1b4cuda3std6ranges3__45__cpo6cbeginE,@object
	.size		_ZN34_INTERNAL_0da63183_4_k_cu_284c7f1b4cuda3std6ranges3__45__cpo6cbeginE,(_ZN34_INTERNAL_0da63183_4_k_cu_284c7f1b6thrust24THRUST_300001_SM_1000_NS12placeholders2_6E - _ZN34_INTERNAL_0da63183_4_k_cu_284c7f1b4cuda3std6ranges3__45__cpo6cbeginE)
_ZN34_INTERNAL_0da63183_4_k_cu_284c7f1b4cuda3std6ranges3__45__cpo6cbeginE:
	.zero		1
	.type		_ZN34_INTERNAL_0da63183_4_k_cu_284c7f1b6thrust24THRUST_300001_SM_1000_NS12placeholders2_6E,@object
	.size		_ZN34_INTERNAL_0da63183_4_k_cu_284c7f1b6thrust24THRUST_300001_SM_1000_NS12placeholders2_6E,(_ZN34_INTERNAL_0da63183_4_k_cu_284c7f1b4cuda3std3__45__cpo7crbeginE - _ZN34_INTERNAL_0da63183_4_k_cu_284c7f1b6thrust24THRUST_300001_SM_1000_NS12placeholders2_6E)
_ZN34_INTERNAL_0da63183_4_k_cu_284c7f1b6thrust24THRUST_300001_SM_1000_NS12placeholders2_6E:
	.zero		1
	.type		_ZN34_INTERNAL_0da63183_4_k_cu_284c7f1b4cuda3std3__45__cpo7crbeginE,@object
	.size		_ZN34_INTERNAL_0da63183_4_k_cu_284c7f1b4cuda3std3__45__cpo7crbeginE,(_ZN34_INTERNAL_0da63183_4_k_cu_284c7f1b4cuda3std6ranges3__45__cpo4nextE - _ZN34_INTERNAL_0da63183_4_k_cu_284c7f1b4cuda3std3__45__cpo7crbeginE)
_ZN34_INTERNAL_0da63183_4_k_cu_284c7f1b4cuda3std3__45__cpo7crbeginE:
	.zero		1
	.type		_ZN34_INTERNAL_0da63183_4_k_cu_284c7f1b4cuda3std6ranges3__45__cpo4nextE,@object
	.size		_ZN34_INTERNAL_0da63183_4_k_cu_284c7f1b4cuda3std6ranges3__45__cpo4nextE,(_ZN34_INTERNAL_0da63183_4_k_cu_284c7f1b4cuda3std6ranges3__45__cpo4swapE - _ZN34_INTERNAL_0da63183_4_k_cu_284c7f1b4cuda3std6ranges3__45__cpo4nextE)
_ZN34_INTERNAL_0da63183_4_k_cu_284c7f1b4cuda3std6ranges3__45__cpo4nextE:
	.zero		1
	.type		_ZN34_INTERNAL_0da63183_4_k_cu_284c7f1b4cuda3std6ranges3__45__cpo4swapE,@object
	.size		_ZN34_INTERNAL_0da63183_4_k_cu_284c7f1b4cuda3std6ranges3__45__cpo4swapE,(_ZN34_INTERNAL_0da63183_4_k_cu_284c7f1b6thrust24THRUST_300001_SM_1000_NS8cuda_cub10par_nosyncE - _ZN34_INTERNAL_0da63183_4_k_cu_284c7f1b4cuda3std6ranges3__45__cpo4swapE)
_ZN34_INTERNAL_0da63183_4_k_cu_284c7f1b4cuda3std6ranges3__45__cpo4swapE:
	.zero		1
	.type		_ZN34_INTERNAL_0da63183_4_k_cu_284c7f1b6thrust24THRUST_300001_SM_1000_NS8cuda_cub10par_nosyncE,@object
	.size		_ZN34_INTERNAL_0da63183_4_k_cu_284c7f1b6thrust24THRUST_300001_SM_1000_NS8cuda_cub10par_nosyncE,(.L_31 - _ZN34_INTERNAL_0da63183_4_k_cu_284c7f1b6thrust24THRUST_300001_SM_1000_NS8cuda_cub10par_nosyncE)
_ZN34_INTERNAL_0da63183_4_k_cu_284c7f1b6thrust24THRUST_300001_SM_1000_NS8cuda_cub10par_nosyncE:
	.zero		1
.L_31:


//--------------------- .nv.constant0._ZN3cub18CUB_300001_SM_10006detail8for_each13static_kernelINS2_12policy_hub_t12policy_500_tEmN6thrust24THRUST_300001_SM_1000_NS8cuda_cub20__uninitialized_fill7functorINS7_10device_ptrIiEEiEEEEvT0_T1_ --------------------------
	.section	.nv.constant0._ZN3cub18CUB_300001_SM_10006detail8for_each13static_kernelINS2_12policy_hub_t12policy_500_tEmN6thrust24THRUST_300001_SM_1000_NS8cuda_cub20__uninitialized_fill7functorINS7_10device_ptrIiEEiEEEEvT0_T1_,"a",@progbits
	.sectionflags	@""
	.align	4
.nv.constant0._ZN3cub18CUB_300001_SM_10006detail8for_each13static_kernelINS2_12policy_hub_t12policy_500_tEmN6thrust24THRUST_300001_SM_1000_NS8cuda_cub20__uninitialized_fill7functorINS7_10device_ptrIiEEiEEEEvT0_T1_:
	.zero		920


//--------------------- .nv.constant0._ZN3cub18CUB_300001_SM_10006detail11EmptyKernelIvEEvv --------------------------
	.section	.nv.constant0._ZN3cub18CUB_300001_SM_10006detail11EmptyKernelIvEEvv,"a",@progbits
	.sectionflags	@""
	.align	4
.nv.constant0._ZN3cub18CUB_300001_SM_10006detail11EmptyKernelIvEEvv:
	.zero		896


//--------------------- .nv.constant0._Z10decompressPiS_S_S_ --------------------------
	.section	.nv.constant0._Z10decompressPiS_S_S_,"a",@progbits
	.sectionflags	@""
	.align	4
.nv.constant0._Z10decompressPiS_S_S_:
	.zero		928


//--------------------- .nv.constant0._Z7scatterPiS_S_S_S_ --------------------------
	.section	.nv.constant0._Z7scatterPiS_S_S_S_,"a",@progbits
	.sectionflags	@""
	.align	4
.nv.constant0._Z7scatterPiS_S_S_S_:
	.zero		936


//--------------------- .nv.constant0._Z7compactPiS_S_i --------------------------
	.section	.nv.constant0._Z7compactPiS_S_i,"a",@progbits
	.sectionflags	@""
	.align	4
.nv.constant0._Z7compactPiS_S_i:
	.zero		924


//--------------------- .nv.constant0._Z4maskPiS_i --------------------------
	.section	.nv.constant0._Z4maskPiS_i,"a",@progbits
	.sectionflags	@""
	.align	4
.nv.constant0._Z4maskPiS_i:
	.zero		916


//--------------------- SYMBOLS --------------------------

	.type		.nv.reservedSmem.offset0,@object
	.size		.nv.reservedSmem.offset0,0x4
